def matmul_kernel(
    a_ptr,
    b_ptr,
    c_ptr,
    M,
    N,
    K,
    stride_am,
    stride_ak,
    stride_bk,
    stride_bn,
    stride_cm,
    stride_cn,
    BLOCK_M: tl.constexpr,
    BLOCK_N: tl.constexpr,
    BLOCK_K: tl.constexpr,
    GROUP_M: tl.constexpr,
):
    pid = tl.program_id(axis=0)
    num_pid_m = tl.cdiv(M, BLOCK_M)
    num_pid_n = tl.cdiv(N, BLOCK_N)
    num_pid_in_group = GROUP_M * num_pid_n
    group_id = pid // num_pid_in_group
    first_pid_m = group_id * GROUP_M
    group_size_m = min(num_pid_m - first_pid_m, GROUP_M)
    pid_m = first_pid_m + ((pid % num_pid_in_group) % group_size_m)
    pid_n = (pid % num_pid_in_group) // group_size_m

    offs_am = (pid_m * BLOCK_M + tl.arange(0, BLOCK_M)) % M
    offs_bn = (pid_n * BLOCK_N + tl.arange(0, BLOCK_N)) % N
    offs_k = tl.arange(0, BLOCK_K)
    a_ptrs = a_ptr + offs_am[:, None] * stride_am + offs_k[None, :] * stride_ak
    b_ptrs = b_ptr + offs_k[:, None] * stride_bk + offs_bn[None, :] * stride_bn

    acc = tl.zeros((BLOCK_M, BLOCK_N), dtype=tl.float32)
    for kk in range(0, tl.cdiv(K, BLOCK_K)):
        a = tl.load(a_ptrs, mask=offs_k[None, :] < K - kk * BLOCK_K, other=0.0)
        b = tl.load(b_ptrs, mask=offs_k[:, None] < K - kk * BLOCK_K, other=0.0)
        acc = tl.dot(a, b, acc)
        a_ptrs += BLOCK_K * stride_ak
        b_ptrs += BLOCK_K * stride_bk

    c = acc.to(c_ptr.dtype.element_ty)
    offs_cm = pid_m * BLOCK_M + tl.arange(0, BLOCK_M)
    offs_cn = pid_n * BLOCK_N + tl.arange(0, BLOCK_N)
    c_ptrs = c_ptr + offs_cm[:, None] * stride_cm + offs_cn[None, :] * stride_cn
    mask = (offs_cm[:, None] < M) & (offs_cn[None, :] < N)
    tl.store(c_ptrs, c, mask=mask)

# config = {"BLOCK_K": 64, "BLOCK_M": 64, "BLOCK_N": 256, "GROUP_M": 8, "arch": "sm_100", "dtype": "fp16", "num_ctas": 1, "num_stages": 3, "num_warps": 8}
# arch = sm_100


// ===== COMPILED SASS (sm_100a) =====

	.target	sm_100a

	.elftype	@"ET_EXEC"


//--------------------- .note.nv.tkinfo           --------------------------
	.section	.note.nv.tkinfo,"",@"SHT_NOTE"
	.sectionflags	@"SHF_NOTE_NV_TKINFO"
	.tkinfo
        /*0018*/ 	.word	0x00000081
        /*0030*/ 	.string	""
        /*0030*/ 	.string	"ptxas-blackwell"
        /*0030*/ 	.string	"Cuda compilation tools, release 12.9, V12.9.86"
        /*0030*/ 	.string	"Build cuda_12.9.r12.9/compiler.36037853_0"
        /*0030*/ 	.string	"-v  -suppress-debug-info  -lineinfo  -arch sm_100a "



//--------------------- .note.nv.cuver            --------------------------
	.section	.note.nv.cuver,"",@"SHT_NOTE"
	.sectionflags	@"SHF_NOTE_NV_CUVER"
        /*0018*/ 	.short	0x0001
        /*001a*/ 	.short	0x0064
        /*001c*/ 	.short	0x0001
        /*001e*/ 	.short	0x0000
        /*0020*/ 	.short	0x0001
        /*0022*/ 	.short	0x0000


//--------------------- .nv.info                  --------------------------
	.section	.nv.info,"",@"SHT_CUDA_INFO"
	.align	4


	//----- nvinfo : EIATTR_REGCOUNT
	.align		4
        /*0000*/ 	.byte	0x04, 0x2f
        /*0002*/ 	.short	(.L_4 - .L_3)
	.align		4
.L_3:
        /*0004*/ 	.word	index@(matmul_kernel)
        /*0008*/ 	.word	0x000000ff


	//----- nvinfo : EIATTR_FRAME_SIZE
	.align		4
.L_4:
        /*000c*/ 	.byte	0x04, 0x11
        /*000e*/ 	.short	(.L_6 - .L_5)
	.align		4
.L_5:
        /*0010*/ 	.word	index@($__internal_2_$__cuda_sm10x_tcgen05_guardrail_trap_unallocated_columns_being_dealloced)
        /*0014*/ 	.word	0x00000000


	//----- nvinfo : EIATTR_FRAME_SIZE
	.align		4
.L_6:
        /*0018*/ 	.byte	0x04, 0x11
        /*001a*/ 	.short	(.L_8 - .L_7)
	.align		4
.L_7:
        /*001c*/ 	.word	index@($__internal_1_$__cuda_sm10x_tcgen05_guardrail_trap_phase_invalid_during_alloc)
        /*0020*/ 	.word	0x00000000


	//----- nvinfo : EIATTR_FRAME_SIZE
	.align		4
.L_8:
        /*0024*/ 	.byte	0x04, 0x11
        /*0026*/ 	.short	(.L_10 - .L_9)
	.align		4
.L_9:
        /*0028*/ 	.word	index@($__internal_0_$__cuda_sm10x_tcgen05_guardrail_trap_col_being_dealloced_not_returned_by_alloc)
        /*002c*/ 	.word	0x00000000


	//----- nvinfo : EIATTR_FRAME_SIZE
	.align		4
.L_10:
        /*0030*/ 	.byte	0x04, 0x11
        /*0032*/ 	.short	(.L_12 - .L_11)
	.align		4
.L_11:
        /*0034*/ 	.word	index@(matmul_kernel)
        /*0038*/ 	.word	0x00000000


	//----- nvinfo : EIATTR_MIN_STACK_SIZE
	.align		4
.L_12:
        /*003c*/ 	.byte	0x04, 0x12
        /*003e*/ 	.short	(.L_14 - .L_13)
	.align		4
.L_13:
        /*0040*/ 	.word	index@(matmul_kernel)
        /*0044*/ 	.word	0x00000000
.L_14:


//--------------------- .nv.info.matmul_kernel    --------------------------
	.section	.nv.info.matmul_kernel,"",@"SHT_CUDA_INFO"
	.sectionflags	@""
	.align	4


	//----- nvinfo : EIATTR_CUDA_API_VERSION
	.align		4
        /*0000*/ 	.byte	0x04, 0x37
        /*0002*/ 	.short	(.L_16 - .L_15)
.L_15:
        /*0004*/ 	.word	0x00000081


	//----- nvinfo : EIATTR_KPARAM_INFO
	.align		4
.L_16:
        /*0008*/ 	.byte	0x04, 0x17
        /*000a*/ 	.short	(.L_18 - .L_17)
.L_17:
        /*000c*/ 	.word	0x00000000
        /*0010*/ 	.short	0x000d
        /*0012*/ 	.short	0x0048
        /*0014*/ 	.byte	0x00, 0xf4, 0x21, 0x00


	//----- nvinfo : EIATTR_KPARAM_INFO
	.align		4
.L_18:
        /*0018*/ 	.byte	0x04, 0x17
        /*001a*/ 	.short	(.L_20 - .L_19)
.L_19:
        /*001c*/ 	.word	0x00000000
        /*0020*/ 	.short	0x000c
        /*0022*/ 	.short	0x0040
        /*0024*/ 	.byte	0x00, 0xf4, 0x21, 0x00


	//----- nvinfo : EIATTR_KPARAM_INFO
	.align		4
.L_20:
        /*0028*/ 	.byte	0x04, 0x17
        /*002a*/ 	.short	(.L_22 - .L_21)
.L_21:
        /*002c*/ 	.word	0x00000000
        /*0030*/ 	.short	0x000b
        /*0032*/ 	.short	0x0038
        /*0034*/ 	.byte	0x00, 0xf0, 0x11, 0x00


	//----- nvinfo : EIATTR_KPARAM_INFO
	.align		4
.L_22:
        /*0038*/ 	.byte	0x04, 0x17
        /*003a*/ 	.short	(.L_24 - .L_23)
.L_23:
        /*003c*/ 	.word	0x00000000
        /*0040*/ 	.short	0x000a
        /*0042*/ 	.short	0x0034
        /*0044*/ 	.byte	0x00, 0xf0, 0x11, 0x00


	//----- nvinfo : EIATTR_KPARAM_INFO
	.align		4
.L_24:
        /*0048*/ 	.byte	0x04, 0x17
        /*004a*/ 	.short	(.L_26 - .L_25)
.L_25:
        /*004c*/ 	.word	0x00000000
        /*0050*/ 	.short	0x0009
        /*0052*/ 	.short	0x0030
        /*0054*/ 	.byte	0x00, 0xf0, 0x11, 0x00


	//----- nvinfo : EIATTR_KPARAM_INFO
	.align		4
.L_26:
        /*0058*/ 	.byte	0x04, 0x17
        /*005a*/ 	.short	(.L_28 - .L_27)
.L_27:
        /*005c*/ 	.word	0x00000000
        /*0060*/ 	.short	0x0008
        /*0062*/ 	.short	0x002c
        /*0064*/ 	.byte	0x00, 0xf0, 0x11, 0x00


	//----- nvinfo : EIATTR_KPARAM_INFO
	.align		4
.L_28:
        /*0068*/ 	.byte	0x04, 0x17
        /*006a*/ 	.short	(.L_30 - .L_29)
.L_29:
        /*006c*/ 	.word	0x00000000
        /*0070*/ 	.short	0x0007
        /*0072*/ 	.short	0x0028
        /*0074*/ 	.byte	0x00, 0xf0, 0x11, 0x00


	//----- nvinfo : EIATTR_KPARAM_INFO
	.align		4
.L_30:
        /*0078*/ 	.byte	0x04, 0x17
        /*007a*/ 	.short	(.L_32 - .L_31)
.L_31:
        /*007c*/ 	.word	0x00000000
        /*0080*/ 	.short	0x0006
        /*0082*/ 	.short	0x0024
        /*0084*/ 	.byte	0x00, 0xf0, 0x11, 0x00


	//----- nvinfo : EIATTR_KPARAM_INFO
	.align		4
.L_32:
        /*0088*/ 	.byte	0x04, 0x17
        /*008a*/ 	.short	(.L_34 - .L_33)
.L_33:
        /*008c*/ 	.word	0x00000000
        /*0090*/ 	.short	0x0005
        /*0092*/ 	.short	0x0020
        /*0094*/ 	.byte	0x00, 0xf0, 0x11, 0x00


	//----- nvinfo : EIATTR_KPARAM_INFO
	.align		4
.L_34:
        /*0098*/ 	.byte	0x04, 0x17
        /*009a*/ 	.short	(.L_36 - .L_35)
.L_35:
        /*009c*/ 	.word	0x00000000
        /*00a0*/ 	.short	0x0004
        /*00a2*/ 	.short	0x001c
        /*00a4*/ 	.byte	0x00, 0xf0, 0x11, 0x00


	//----- nvinfo : EIATTR_KPARAM_INFO
	.align		4
.L_36:
        /*00a8*/ 	.byte	0x04, 0x17
        /*00aa*/ 	.short	(.L_38 - .L_37)
.L_37:
        /*00ac*/ 	.word	0x00000000
        /*00b0*/ 	.short	0x0003
        /*00b2*/ 	.short	0x0018
        /*00b4*/ 	.byte	0x00, 0xf0, 0x11, 0x00


	//----- nvinfo : EIATTR_KPARAM_INFO
	.align		4
.L_38:
        /*00b8*/ 	.byte	0x04, 0x17
        /*00ba*/ 	.short	(.L_40 - .L_39)
.L_39:
        /*00bc*/ 	.word	0x00000000
        /*00c0*/ 	.short	0x0002
        /*00c2*/ 	.short	0x0010
        /*00c4*/ 	.byte	0x00, 0xf4, 0x21, 0x00


	//----- nvinfo : EIATTR_KPARAM_INFO
	.align		4
.L_40:
        /*00c8*/ 	.byte	0x04, 0x17
        /*00ca*/ 	.short	(.L_42 - .L_41)
.L_41:
        /*00cc*/ 	.word	0x00000000
        /*00d0*/ 	.short	0x0001
        /*00d2*/ 	.short	0x0008
        /*00d4*/ 	.byte	0x00, 0xf4, 0x21, 0x00


	//----- nvinfo : EIATTR_KPARAM_INFO
	.align		4
.L_42:
        /*00d8*/ 	.byte	0x04, 0x17
        /*00da*/ 	.short	(.L_44 - .L_43)
.L_43:
        /*00dc*/ 	.word	0x00000000
        /*00e0*/ 	.short	0x0000
        /*00e2*/ 	.short	0x0000
        /*00e4*/ 	.byte	0x00, 0xf4, 0x21, 0x00


	//----- nvinfo : EIATTR_AT_ENTRY_FRAGMENTS
	.align		4
.L_44:
        /*00e8*/ 	.byte	0x04, 0x4f
        /*00ea*/ 	.short	(.L_46 - .L_45)


	//   ....[0]....
.L_45:
        /*00ec*/ 	.word	0x00000004


	//----- nvinfo : EIATTR_RESERVED_SMEM_USED
	.align		4
.L_46:
        /*00f0*/ 	.byte	0x01, 0x41
	.zero		2


	//----- nvinfo : EIATTR_SPARSE_MMA_MASK
	.align		4
        /*00f4*/ 	.byte	0x03, 0x50
        /*00f6*/ 	.short	0x0000


	//----- nvinfo : EIATTR_TCGEN05_1CTA_USED
	.align		4
        /*00f8*/ 	.byte	0x01, 0x51
	.zero		2


	//----- nvinfo : EIATTR_MAXREG_COUNT
	.align		4
        /*00fc*/ 	.byte	0x03, 0x1b
        /*00fe*/ 	.short	0x00ff


	//----- nvinfo : EIATTR_NUM_BARRIERS
	.align		4
        /*0100*/ 	.byte	0x02, 0x4c
        /*0102*/ 	.byte	0x01
	.zero		1


	//----- nvinfo : EIATTR_INT_WARP_WIDE_INSTR_OFFSETS
	.align		4
        /*0104*/ 	.byte	0x04, 0x31
        /*0106*/ 	.short	(.L_48 - .L_47)


	//   ....[0]....
.L_47:
        /*0108*/ 	.word	0x00001850


	//   ....[1]....
        /*010c*/ 	.word	0x00001870


	//   ....[2]....
        /*0110*/ 	.word	0x000050a0


	//   ....[3]....
        /*0114*/ 	.word	0x00009c50


	//   ....[4]....
        /*0118*/ 	.word	0x00009ca0


	//----- nvinfo : EIATTR_COOP_GROUP_MASK_REGIDS
	.align		4
.L_48:
        /*011c*/ 	.byte	0x04, 0x29
        /*011e*/ 	.short	(.L_50 - .L_49)


	//   ....[0]....
.L_49:
        /*0120*/ 	.word	0xffffffff


	//   ....[1]....
        /*0124*/ 	.word	0xffffffff


	//   ....[2]....
        /*0128*/ 	.word	0xffffffff


	//   ....[3]....
        /*012c*/ 	.word	0xffffffff


	//----- nvinfo : EIATTR_COOP_GROUP_INSTR_OFFSETS
	.align		4
.L_50:
        /*0130*/ 	.byte	0x04, 0x28
        /*0132*/ 	.short	(.L_52 - .L_51)


	//   ....[0]....
.L_51:
        /*0134*/ 	.word	0x00000070


	//   ....[1]....
        /*0138*/ 	.word	0x00000330


	//   ....[2]....
        /*013c*/ 	.word	0x00009ae0


	//   ....[3]....
        /*0140*/ 	.word	0x00009d50


	//----- nvinfo : EIATTR_VRC_CTA_INIT_COUNT
	.align		4
.L_52:
        /*0144*/ 	.byte	0x02, 0x4a
        /*0146*/ 	.byte	0x80
	.zero		1


	//----- nvinfo : EIATTR_MBARRIER_INSTR_OFFSETS
	.align		4
        /*0148*/ 	.byte	0x04, 0x39
        /*014a*/ 	.short	(.L_54 - .L_53)


	//   ....[0]....
.L_53:
        /*014c*/ 	.word	0x00001980
        /*0150*/ 	.word	0x000000ff
        /*0154*/ 	.word	0x00000000
        /*0158*/ 	.short	0x0100
        /*015a*/ 	.byte	0x0b
	.zero		1


	//   ....[1]....
        /*015c*/ 	.word	0x000050d0
        /*0160*/ 	.word	0x000000ff
        /*0164*/ 	.word	0x00014008
        /*0168*/ 	.short	0x0100
        /*016a*/ 	.byte	0x09
	.zero		1


	//   ....[2]....
        /*016c*/ 	.word	0x00006710
        /*0170*/ 	.word	0x000000ff
        /*0174*/ 	.word	0x00000000
        /*0178*/ 	.short	0x010a
        /*017a*/ 	.byte	0x0b
	.zero		1


	//   ....[3]....
        /*017c*/ 	.word	0x00007fe0
        /*0180*/ 	.word	0x000000ff
        /*0184*/ 	.word	0x00000000
        /*0188*/ 	.short	0x010a
        /*018a*/ 	.byte	0x0b
	.zero		1


	//   ....[4]....
        /*018c*/ 	.word	0x00008110
        /*0190*/ 	.word	0x000000ff
        /*0194*/ 	.word	0x00014000
        /*0198*/ 	.short	0x0108
        /*019a*/ 	.byte	0x09
	.zero		1


	//   ....[5]....
        /*019c*/ 	.word	0x00008150
        /*01a0*/ 	.word	0x000000ff
        /*01a4*/ 	.word	0x00014008
        /*01a8*/ 	.short	0x0108
        /*01aa*/ 	.byte	0x09
	.zero		1


	//   ....[6]....
        /*01ac*/ 	.word	0x00009d70
        /*01b0*/ 	.word	0x000000ff
        /*01b4*/ 	.word	0x00000000
        /*01b8*/ 	.short	0x010a
        /*01ba*/ 	.byte	0x0b
	.zero		1


	//   ....[7]....
        /*01bc*/ 	.word	0x00009da0
        /*01c0*/ 	.word	0x000000ff
        /*01c4*/ 	.word	0x00000000
        /*01c8*/ 	.short	0x010a
        /*01ca*/ 	.byte	0x0b
	.zero		1


	//----- nvinfo : EIATTR_NUM_MBARRIERS
	.align		4
.L_54:
        /*01cc*/ 	.byte	0x03, 0x38
        /*01ce*/ 	.short	0x0002


	//----- nvinfo : EIATTR_EXIT_INSTR_OFFSETS
	.align		4
        /*01d0*/ 	.byte	0x04, 0x1c
        /*01d2*/ 	.short	(.L_56 - .L_55)


	//   ....[0]....
.L_55:
        /*01d4*/ 	.word	0x00009d60


	//----- nvinfo : EIATTR_REQNTID
	.align		4
.L_56:
        /*01d8*/ 	.byte	0x04, 0x10
        /*01da*/ 	.short	(.L_58 - .L_57)
.L_57:
        /*01dc*/ 	.word	0x00000100
        /*01e0*/ 	.word	0x00000001
        /*01e4*/ 	.word	0x00000001


	//----- nvinfo : EIATTR_CRS_STACK_SIZE
	.align		4
.L_58:
        /*01e8*/ 	.byte	0x04, 0x1e
        /*01ea*/ 	.short	(.L_60 - .L_59)
.L_59:
        /*01ec*/ 	.word	0x00000000


	//----- nvinfo : EIATTR_CBANK_PARAM_SIZE
	.align		4
.L_60:
        /*01f0*/ 	.byte	0x03, 0x19
        /*01f2*/ 	.short	0x0050


	//----- nvinfo : EIATTR_PARAM_CBANK
	.align		4
        /*01f4*/ 	.byte	0x04, 0x0a
        /*01f6*/ 	.short	(.L_62 - .L_61)
	.align		4
.L_61:
        /*01f8*/ 	.word	index@(.nv.constant0.matmul_kernel)
        /*01fc*/ 	.short	0x0380
        /*01fe*/ 	.short	0x0050


	//----- nvinfo : EIATTR_SW_WAR
	.align		4
.L_62:
        /*0200*/ 	.byte	0x04, 0x36
        /*0202*/ 	.short	(.L_64 - .L_63)
.L_63:
        /*0204*/ 	.word	0x00000008
.L_64:


//--------------------- .nv.compat                --------------------------
	.section	.nv.compat,"",@"SHT_CUDA_COMPAT_INFO"
	.align	4
        /*0000*/ 	.byte	0x02, 0x02, 0x02, 0x00, 0x02, 0x05, 0x05, 0x00, 0x02, 0x03, 0x00, 0x00, 0x02, 0x06, 0x01, 0x00


//--------------------- .nv.callgraph             --------------------------
	.section	.nv.callgraph,"",@"SHT_CUDA_CALLGRAPH"
	.align	4
	.sectionentsize	8
	.align		4
        /*0000*/ 	.word	0x00000000
	.align		4
        /*0004*/ 	.word	0xffffffff
	.align		4
        /*0008*/ 	.word	0x00000000
	.align		4
        /*000c*/ 	.word	0xfffffffe
	.align		4
        /*0010*/ 	.word	0x00000000
	.align		4
        /*0014*/ 	.word	0xfffffffd
	.align		4
        /*0018*/ 	.word	0x00000000
	.align		4
        /*001c*/ 	.word	0xfffffffc


//--------------------- .text.matmul_kernel       --------------------------
	.section	.text.matmul_kernel,"ax",@progbits
	.align	128
        .global         matmul_kernel
        .type           matmul_kernel,@function
        .size           matmul_kernel,(.L_x_20 - matmul_kernel)
        .other          matmul_kernel,@"STO_CUDA_ENTRY STV_DEFAULT"
matmul_kernel:
.text.matmul_kernel:
[----:B------:R-:W0:Y:S01]  /*0000*/  LDC R1, c[0x0][0x37c] ;  /* 0x0000df00ff017b82 */ /* 0x000e220000000800 */
[----:B------:R-:W1:Y:S01]  /*0010*/  S2R R187, SR_TID.X ;  /* 0x0000000000bb7919 */ /* 0x000e620000002100 */
[----:B------:R-:W2:Y:S01]  /*0020*/  LDCU.64 UR20, c[0x0][0x358] ;  /* 0x00006b00ff1477ac */ /* 0x000ea20008000a00 */
[----:B-1----:R-:W-:-:S13]  /*0030*/  ISETP.GE.U32.AND P0, PT, R187, 0x20, PT ;  /* 0x00000020bb00780c */ /* 0x002fda0003f06070 */
[----:B------:R-:W-:Y:S02]  /*0040*/  VOTEU.ANY UP0, P0 ;  /* 0x0000000000ff7886 */ /* 0x000fe40000000100 */
[----:B0-2---:R-:W-:Y:S05]  /*0050*/  BRA.U UP0, `(.L_x_0) ;  /* 0x0000000100b87547 */ /* 0x005fea000b800000 */
[----:B------:R-:W0:Y:S01]  /*0060*/  S2UR UR6, SR_CgaCtaId ;  /* 0x00000000000679c3 */ /* 0x000e220000008800 */
[----:B------:R-:W-:Y:S01]  /*0070*/  NOP ;  /* 0x0000000000007918 */ /* 0x000fe20000000000 */
[----:B------:R-:W-:Y:S02]  /*0080*/  UMOV UR4, 0x40 ;  /* 0x0000004000047882 */ /* 0x000fe40000000000 */
[----:B0-----:R-:W-:-:S09]  /*0090*/  ULEA UR4, UR6, UR4, 0x18 ;  /* 0x0000000406047291 */ /* 0x001fd2000f8ec0ff */
[----:B------:R-:W0:Y:S01]  /*00a0*/  LDS.U8 R0, [UR4] ;  /* 0x00000004ff007984 */ /* 0x000e220008000000 */
[----:B------:R-:W-:Y:S02]  /*00b0*/  UMOV UR4, 0x400 ;  /* 0x0000040000047882 */ /* 0x000fe40000000000 */
[----:B------:R-:W-:Y:S01]  /*00c0*/  ULEA UR4, UR6, UR4, 0x18 ;  /* 0x0000000406047291 */ /* 0x000fe2000f8ec0ff */
[----:B0-----:R-:W-:-:S13]  /*00d0*/  ISETP.NE.AND P0, PT, R0, RZ, PT ;  /* 0x000000ff0000720c */ /* 0x001fda0003f05270 */
[----:B------:R-:W-:Y:S05]  /*00e0*/  @P0 BRA `(.L_x_1) ;  /* 0x00000000007c0947 */ /* 0x000fea0003800000 */
[----:B------:R-:W-:-:S13]  /*00f0*/  ELECT P0, URZ, PT ;  /* 0x0000000000ff782f */ /* 0x000fda0003800000 */
[----:B------:R-:W-:Y:S05]  /*0100*/  @!P0 BRA `(.L_x_2) ;  /* 0x0000000000848947 */ /* 0x000fea0003800000 */
[----:B------:R-:W-:Y:S01]  /*0110*/  UMOV UR5, 0x8 ;  /* 0x0000000800057882 */ /* 0x000fe20000000000 */
[----:B------:R-:W-:Y:S02]  /*0120*/  IMAD.MOV.U32 R4, RZ, RZ, 0x1 ;  /* 0x00000001ff047424 */ /* 0x000fe400078e00ff */
[----:B------:R-:W-:Y:S02]  /*0130*/  IMAD.MOV.U32 R5, RZ, RZ, 0xff ;  /* 0x000000ffff057424 */ /* 0x000fe400078e00ff */
[----:B------:R-:W-:Y:S04]  /*0140*/  DEPBAR.LE SB0, 0x36 ;  /* 0x00008d800000791a */ /* 0x000fe80000000000 */
[----:B------:R-:W0:Y:S02]  /*0150*/  UTCATOMSWS.FIND_AND_SET.ALIGN UP1, UR5, UR5 ;  /* 0x00000005000575e3 */ /* 0x000e240008020800 */
[----:B0-----:R-:W-:-:S04]  /*0160*/  PLOP3.LUT P0, PT, PT, PT, UP1, 0x80, 0x8 ;  /* 0x000000000008781c */ /* 0x001fc80003f0f018 */
[----:B------:R-:W-:-:S04]  /*0170*/  SEL R0, RZ, 0xffffffff, !P0 ;  /* 0xffffffffff007807 */ /* 0x000fc80004000000 */
[----:B------:R-:W-:Y:S01]  /*0180*/  ISETP.NE.AND P0, PT, R0, RZ, PT ;  /* 0x000000ff0000720c */ /* 0x000fe20003f05270 */
[----:B------:R-:W-:-:S12]  /*0190*/  IMAD.U32 R0, RZ, RZ, UR5 ;  /* 0x00000005ff007e24 */ /* 0x000fd8000f8e00ff */
[----:B------:R-:W-:Y:S05]  /*01a0*/  @P0 BRA `(.L_x_3) ;  /* 0x0000000000240947 */ /* 0x000fea0003800000 */
.L_x_4:
[----:B------:R-:W-:Y:S05]  /*01b0*/  NANOSLEEP 0x64 ;  /* 0x000000640000795d */ /* 0x000fea0003800000 */
[----:B------:R-:W-:-:S05]  /*01c0*/  UMOV UR5, 0x8 ;  /* 0x0000000800057882 */ /* 0x000fca0000000000 */
[----:B------:R-:W-:Y:S04]  /*01d0*/  DEPBAR.LE SB0, 0x36 ;  /* 0x00008d800000791a */ /* 0x000fe80000000000 */
[----:B------:R-:W0:Y:S02]  /*01e0*/  UTCATOMSWS.FIND_AND_SET.ALIGN UP1, UR5, UR5 ;  /* 0x00000005000575e3 */ /* 0x000e240008020800 */
[----:B0-----:R-:W-:-:S04]  /*01f0*/  PLOP3.LUT P0, PT, PT, PT, UP1, 0x80, 0x8 ;  /* 0x000000000008781c */ /* 0x001fc80003f0f018 */
[----:B------:R-:W-:-:S04]  /*0200*/  SEL R0, RZ, 0xffffffff, !P0 ;  /* 0xffffffffff007807 */ /* 0x000fc80004000000 */
[----:B------:R-:W-:Y:S01]  /*0210*/  ISETP.NE.AND P0, PT, R0, RZ, PT ;  /* 0x000000ff0000720c */ /* 0x000fe20003f05270 */
[----:B------:R-:W-:-:S12]  /*0220*/  IMAD.U32 R0, RZ, RZ, UR5 ;  /* 0x00000005ff007e24 */ /* 0x000fd8000f8e00ff */
[----:B------:R-:W-:Y:S05]  /*0230*/  @!P0 BRA `(.L_x_4) ;  /* 0xfffffffc00dc8947 */ /* 0x000fea000383ffff */
.L_x_3:
[C---:B------:R-:W-:Y:S01]  /*0240*/  VIADD R3, R0.reuse, 0x10 ;  /* 0x0000001000037836 */ /* 0x040fe20000000000 */
[----:B------:R-:W-:Y:S01]  /*0250*/  UMOV UR5, 0x50 ;  /* 0x0000005000057882 */ /* 0x000fe20000000000 */
[----:B------:R-:W-:Y:S01]  /*0260*/  SHF.L.U32 R2, R5, R0, RZ ;  /* 0x0000000005027219 */ /* 0x000fe200000006ff */
[----:B------:R-:W-:Y:S01]  /*0270*/  ULEA UR5, UR6, UR5, 0x18 ;  /* 0x0000000506057291 */ /* 0x000fe2000f8ec0ff */
[----:B------:R-:W-:Y:S01]  /*0280*/  IMAD.SHL.U32 R0, R0, 0x20, RZ ;  /* 0x0000002000007824 */ /* 0x000fe200078e00ff */
[----:B------:R-:W-:-:S04]  /*0290*/  SHF.L.U32 R3, R4, R3, RZ ;  /* 0x0000000304037219 */ /* 0x000fc800000006ff */
[----:B------:R-:W-:-:S05]  /*02a0*/  LOP3.LUT R2, R3, R2, RZ, 0xfc, !PT ;  /* 0x0000000203027212 */ /* 0x000fca00078efcff */
[----:B------:R0:W-:Y:S04]  /*02b0*/  ATOMS.OR RZ, [UR5], R2 ;  /* 0x00000002ffff798c */ /* 0x0001e8000b000005 */
[----:B------:R0:W-:Y:S01]  /*02c0*/  STS [UR4], R0 ;  /* 0x00000000ff007988 */ /* 0x0001e20008000804 */
[----:B------:R-:W-:Y:S05]  /*02d0*/  BRA `(.L_x_2) ;  /* 0x0000000000107947 */ /* 0x000fea0003800000 */
.L_x_1:
[----:B------:R-:W-:Y:S01]  /*02e0*/  IMAD.MOV.U32 R0, RZ, RZ, -0x1 ;  /* 0xffffffffff007424 */ /* 0x000fe200078e00ff */
[----:B------:R-:W-:-:S04]  /*02f0*/  MOV R2, 0x320 ;  /* 0x0000032000027802 */ /* 0x000fc80000000f00 */
[----:B------:R0:W-:Y:S03]  /*0300*/  STS [UR4], R0 ;  /* 0x00000000ff007988 */ /* 0x0001e60008000804 */
[----:B0-----:R-:W-:Y:S05]  /*0310*/  CALL.REL.NOINC `($__internal_1_$__cuda_sm10x_tcgen05_guardrail_trap_phase_invalid_during_alloc) ;  /* 0x0000009800b87944 */ /* 0x001fea0003c00000 */
.L_x_2:
[----:B------:R-:W-:Y:S05]  /*0320*/  WARPSYNC.ALL ;  /* 0x0000000000007948 */ /* 0x000fea0003800000 */
[----:B------:R-:W-:Y:S01]  /*0330*/  NOP ;  /* 0x0000000000007918 */ /* 0x000fe20000000000 */
.L_x_0:
[----:B------:R-:W1:Y:S01]  /*0340*/  LDC.64 R36, c[0x0][0x398] ;  /* 0x0000e600ff247b82 */ /* 0x000e620000000a00 */
[----:B------:R-:W2:Y:S01]  /*0350*/  S2R R5, SR_CTAID.X ;  /* 0x0000000000057919 */ /* 0x000ea20000002500 */
[----:B------:R-:W-:Y:S01]  /*0360*/  UMOV UR9, 0x400 ;  /* 0x0000040000097882 */ /* 0x000fe20000000000 */
[--C-:B------:R-:W-:Y:S01]  /*0370*/  SHF.R.U32.HI R160, RZ, 0x5, R187.reuse ;  /* 0x00000005ffa07819 */ /* 0x100fe200000116bb */
[----:B------:R-:W3:Y:S01]  /*0380*/  LDCU.128 UR16, c[0x0][0x380] ;  /* 0x00007000ff1077ac */ /* 0x000ee20008000c00 */
[----:B------:R-:W-:Y:S02]  /*0390*/  SHF.R.U32.HI R167, RZ, 0x6, R187 ;  /* 0x00000006ffa77819 */ /* 0x000fe400000116bb */
[----:B------:R-:W-:Y:S01]  /*03a0*/  LOP3.LUT R136, R187, 0xff, RZ, 0xc0, !PT ;  /* 0x000000ffbb887812 */ /* 0x000fe200078ec0ff */
[----:B------:R-:W4:Y:S01]  /*03b0*/  S2UR UR4, SR_CgaCtaId ;  /* 0x00000000000479c3 */ /* 0x000f220000008800 */
[----:B------:R-:W-:Y:S01]  /*03c0*/  SGXT.U32 R167, R167, 0x2 ;  /* 0x00000002a7a7781a */ /* 0x000fe20000000000 */
[----:B------:R-:W-:-:S06]  /*03d0*/  UMOV UR6, 0x1 ;  /* 0x0000000100067882 */ /* 0x000fcc0000000000 */
[----:B------:R-:W5:Y:S01]  /*03e0*/  LDC.64 R184, c[0x0][0x3a0] ;  /* 0x0000e800ffb87b82 */ /* 0x000f620000000a00 */
[----:B01----:R-:W-:Y:S01]  /*03f0*/  VIADD R0, R37, 0xff ;  /* 0x000000ff25007836 */ /* 0x003fe20000000000 */
[----:B------:R-:W-:-:S04]  /*0400*/  IABS R13, R36 ;  /* 0x00000024000d7213 */ /* 0x000fc80000000000 */
[----:B------:R-:W-:Y:S01]  /*0410*/  SHF.R.S32.HI R3, RZ, 0x1f, R0 ;  /* 0x0000001fff037819 */ /* 0x000fe20000011400 */
[----:B----4-:R-:W-:-:S03]  /*0420*/  ULEA UR9, UR4, UR9, 0x18 ;  /* 0x0000000904097291 */ /* 0x010fc6000f8ec0ff */
[----:B------:R-:W-:Y:S02]  /*0430*/  LEA.HI R3, R3, R0, RZ, 0x8 ;  /* 0x0000000003037211 */ /* 0x000fe400078f40ff */
[----:B--2---:R-:W-:Y:S01]  /*0440*/  IABS R8, R5 ;  /* 0x0000000500087213 */ /* 0x004fe20000000000 */
[----:B------:R-:W-:Y:S01]  /*0450*/  UIADD3 UR11, UPT, UPT, UR9, 0x14000, URZ ;  /* 0x00014000090b7890 */ /* 0x000fe2000fffe0ff */
[----:B------:R-:W-:Y:S01]  /*0460*/  SHF.R.S32.HI R3, RZ, 0x8, R3 ;  /* 0x00000008ff037819 */ /* 0x000fe20000011403 */
[----:B-----5:R-:W-:-:S04]  /*0470*/  VIADD R232, R184, 0x3f ;  /* 0x0000003fb8e87836 */ /* 0x020fc80000000000 */
[----:B------:R-:W-:-:S05]  /*0480*/  IMAD.SHL.U32 R4, R3, 0x8, RZ ;  /* 0x0000000803047824 */ /* 0x000fca00078e00ff */
[-C--:B------:R-:W-:Y:S02]  /*0490*/  IABS R7, R4.reuse ;  /* 0x0000000400077213 */ /* 0x080fe40000000000 */
[----:B------:R-:W-:Y:S02]  /*04a0*/  IABS R10, R4 ;  /* 0x00000004000a7213 */ /* 0x000fe40000000000 */
[----:B------:R-:W0:Y:S08]  /*04b0*/  I2F.RP R0, R7 ;  /* 0x0000000700007306 */ /* 0x000e300000209400 */
[----:B0-----:R-:W0:Y:S02]  /*04c0*/  MUFU.RCP R0, R0 ;  /* 0x0000000000007308 */ /* 0x001e240000001000 */
[----:B0-----:R-:W-:-:S02]  /*04d0*/  VIADD R2, R0, 0xffffffe ;  /* 0x0ffffffe00027836 */ /* 0x001fc40000000000 */
[----:B------:R-:W-:-:S04]  /*04e0*/  IMAD.MOV R0, RZ, RZ, -R10 ;  /* 0x000000ffff007224 */ /* 0x000fc800078e0a0a */
[----:B------:R0:W1:Y:S02]  /*04f0*/  F2I.FTZ.U32.TRUNC.NTZ R3, R2 ;  /* 0x0000000200037305 */ /* 0x000064000021f000 */
[----:B0-----:R-:W-:Y:S02]  /*0500*/  IMAD.MOV.U32 R2, RZ, RZ, RZ ;  /* 0x000000ffff027224 */ /* 0x001fe400078e00ff */
[----:B-1----:R-:W-:-:S04]  /*0510*/  IMAD.MOV R6, RZ, RZ, -R3 ;  /* 0x000000ffff067224 */ /* 0x002fc800078e0a03 */
[----:B------:R-:W-:Y:S02]  /*0520*/  IMAD R9, R6, R7, RZ ;  /* 0x0000000706097224 */ /* 0x000fe400078e02ff */
[----:B------:R-:W-:Y:S02]  /*0530*/  IMAD.MOV.U32 R6, RZ, RZ, R8 ;  /* 0x000000ffff067224 */ /* 0x000fe400078e0008 */
[----:B------:R-:W-:-:S06]  /*0540*/  IMAD.HI.U32 R3, R3, R9, R2 ;  /* 0x0000000903037227 */ /* 0x000fcc00078e0002 */
[----:B------:R-:W-:-:S04]  /*0550*/  IMAD.HI.U32 R3, R3, R6, RZ ;  /* 0x0000000603037227 */ /* 0x000fc800078e00ff */
[----:B------:R-:W-:Y:S01]  /*0560*/  IMAD R0, R3, R0, R6 ;  /* 0x0000000003007224 */ /* 0x000fe200078e0206 */
[----:B------:R-:W-:Y:S01]  /*0570*/  IABS R6, R37 ;  /* 0x0000002500067213 */ /* 0x000fe20000000000 */
[----:B------:R-:W-:Y:S03]  /*0580*/  BAR.SYNC.DEFER_BLOCKING 0x0 ;  /* 0x0000000000007b1d */ /* 0x000fe60000010000 */
[----:B------:R-:W-:-:S13]  /*0590*/  ISETP.GT.U32.AND P1, PT, R7, R0, PT ;  /* 0x000000000700720c */ /* 0x000fda0003f24070 */
[----:B------:R-:W-:Y:S02]  /*05a0*/  @!P1 IMAD.IADD R0, R0, 0x1, -R7 ;  /* 0x0000000100009824 */ /* 0x000fe400078e0a07 */
[----:B------:R-:W-:Y:S01]  /*05b0*/  @!P1 VIADD R3, R3, 0x1 ;  /* 0x0000000103039836 */ /* 0x000fe20000000000 */
[----:B------:R-:W-:Y:S02]  /*05c0*/  ISETP.NE.AND P1, PT, R4, RZ, PT ;  /* 0x000000ff0400720c */ /* 0x000fe40003f25270 */
[----:B------:R-:W-:Y:S02]  /*05d0*/  ISETP.GE.U32.AND P0, PT, R0, R7, PT ;  /* 0x000000070000720c */ /* 0x000fe40003f06070 */
[----:B------:R-:W-:Y:S01]  /*05e0*/  LOP3.LUT R0, R5, R4, RZ, 0x3c, !PT ;  /* 0x0000000405007212 */ /* 0x000fe200078e3cff */
[----:B------:R-:W0:Y:S03]  /*05f0*/  I2F.RP R7, R6 ;  /* 0x0000000600077306 */ /* 0x000e260000209400 */
[----:B------:R-:W-:Y:S01]  /*0600*/  ISETP.GE.AND P2, PT, R0, RZ, PT ;  /* 0x000000ff0000720c */ /* 0x000fe20003f46270 */
[----:B------:R-:W-:-:S06]  /*0610*/  VIADD R0, R36, 0x3f ;  /* 0x0000003f24007836 */ /* 0x000fcc0000000000 */
[----:B------:R-:W-:-:S04]  /*0620*/  @P0 VIADD R3, R3, 0x1 ;  /* 0x0000000103030836 */ /* 0x000fc80000000000 */
[----:B------:R-:W-:Y:S01]  /*0630*/  IMAD.MOV.U32 R2, RZ, RZ, R3 ;  /* 0x000000ffff027224 */ /* 0x000fe200078e0003 */
[----:B------:R-:W-:Y:S01]  /*0640*/  SHF.R.S32.HI R3, RZ, 0x1f, R0 ;  /* 0x0000001fff037819 */ /* 0x000fe20000011400 */
[----:B0-----:R-:W-:Y:S02]  /*0650*/  MUFU.RCP R7, R7 ;  /* 0x0000000700077308 */ /* 0x001fe40000001000 */
[----:B------:R-:W-:Y:S01]  /*0660*/  @!P2 IMAD.MOV R2, RZ, RZ, -R2 ;  /* 0x000000ffff02a224 */ /* 0x000fe200078e0a02 */
[----:B------:R-:W-:Y:S02]  /*0670*/  @!P1 LOP3.LUT R2, RZ, R4, RZ, 0x33, !PT ;  /* 0x00000004ff029212 */ /* 0x000fe400078e33ff */
[----:B------:R-:W-:-:S03]  /*0680*/  LEA.HI R3, R3, R0, RZ, 0x6 ;  /* 0x0000000003037211 */ /* 0x000fc600078f30ff */
[----:B------:R-:W-:Y:S02]  /*0690*/  IMAD.SHL.U32 R135, R2, 0x8, RZ ;  /* 0x0000000802877824 */ /* 0x000fe400078e00ff */
[----:B------:R-:W-:-:S03]  /*06a0*/  IMAD.MOV R2, RZ, RZ, -R2 ;  /* 0x000000ffff027224 */ /* 0x000fc600078e0a02 */
[----:B------:R-:W-:Y:S01]  /*06b0*/  LEA.HI.SX32 R3, R3, -R135, 0x1a ;  /* 0x8000008703037211 */ /* 0x000fe200078fd2ff */
[----:B------:R-:W-:Y:S02]  /*06c0*/  IMAD R16, R4, R2, R5 ;  /* 0x0000000204107224 */ /* 0x000fe400078e0205 */
[----:B------:R-:W-:Y:S01]  /*06d0*/  IMAD.MOV.U32 R2, RZ, RZ, RZ ;  /* 0x000000ffff027224 */ /* 0x000fe200078e00ff */
[----:B------:R-:W-:-:S04]  /*06e0*/  VIMNMX R11, PT, PT, R3, 0x8, PT ;  /* 0x00000008030b7848 */ /* 0x000fc80003fe0100 */
[-C--:B------:R-:W-:Y:S02]  /*06f0*/  IABS R9, R11.reuse ;  /* 0x0000000b00097213 */ /* 0x080fe40000000000 */
[----:B------:R-:W-:Y:S02]  /*0700*/  IABS R4, R11 ;  /* 0x0000000b00047213 */ /* 0x000fe40000000000 */
[----:B------:R-:W0:Y:S08]  /*0710*/  I2F.RP R0, R9 ;  /* 0x0000000900007306 */ /* 0x000e300000209400 */
[----:B0-----:R-:W0:Y:S02]  /*0720*/  MUFU.RCP R0, R0 ;  /* 0x0000000000007308 */ /* 0x001e240000001000 */
[----:B0-----:R-:W-:Y:S01]  /*0730*/  VIADD R3, R0, 0xffffffe ;  /* 0x0ffffffe00037836 */ /* 0x001fe20000000000 */
[----:B------:R-:W-:-:S05]  /*0740*/  IABS R0, R16 ;  /* 0x0000001000007213 */ /* 0x000fca0000000000 */
[----:B------:R-:W0:Y:S02]  /*0750*/  F2I.FTZ.U32.TRUNC.NTZ R3, R3 ;  /* 0x0000000300037305 */ /* 0x000e24000021f000 */
[----:B0-----:R-:W-:-:S04]  /*0760*/  IMAD.MOV R8, RZ, RZ, -R3 ;  /* 0x000000ffff087224 */ /* 0x001fc800078e0a03 */
[----:B------:R-:W-:Y:S02]  /*0770*/  IMAD R5, R8, R9, RZ ;  /* 0x0000000908057224 */ /* 0x000fe400078e02ff */
[----:B------:R-:W0:Y:S02]  /*0780*/  LDS R8, [UR9] ;  /* 0x00000009ff087984 */ /* 0x000e240008000800 */
[----:B------:R-:W-:Y:S02]  /*0790*/  IMAD.HI.U32 R2, R3, R5, R2 ;  /* 0x0000000503027227 */ /* 0x000fe400078e0002 */
[----:B------:R-:W1:Y:S02]  /*07a0*/  I2F.RP R3, R13 ;  /* 0x0000000d00037306 */ /* 0x000e640000209400 */
[----:B------:R-:W-:Y:S02]  /*07b0*/  IMAD.MOV.U32 R5, RZ, RZ, R0 ;  /* 0x000000ffff057224 */ /* 0x000fe400078e0000 */
[----:B------:R-:W-:-:S02]  /*07c0*/  IMAD.MOV R0, RZ, RZ, -R4 ;  /* 0x000000ffff007224 */ /* 0x000fc400078e0a04 */
[----:B------:R-:W-:-:S04]  /*07d0*/  IMAD.HI.U32 R2, R2, R5, RZ ;  /* 0x0000000502027227 */ /* 0x000fc800078e00ff */
[----:B------:R-:W-:Y:S02]  /*07e0*/  IMAD R0, R2, R0, R5 ;  /* 0x0000000002007224 */ /* 0x000fe400078e0205 */
[----:B------:R-:W-:Y:S02]  /*07f0*/  VIADD R4, R7, 0xffffffe ;  /* 0x0ffffffe07047836 */ /* 0x000fe40000000000 */
[----:B------:R-:W-:Y:S01]  /*0800*/  IMAD.SHL.U32 R7, R160, 0x200000, RZ ;  /* 0x00200000a0077824 */ /* 0x000fe200078e00ff */
[----:B------:R-:W-:Y:S01]  /*0810*/  BAR.SYNC.DEFER_BLOCKING 0x0 ;  /* 0x0000000000007b1d */ /* 0x000fe20000010000 */
[----:B------:R-:W-:-:S03]  /*0820*/  ISETP.GT.U32.AND P1, PT, R9, R0, PT ;  /* 0x000000000900720c */ /* 0x000fc60003f24070 */
[----:B------:R-:W-:Y:S02]  /*0830*/  LOP3.LUT R7, R7, 0x600000, RZ, 0xc0, !PT ;  /* 0x0060000007077812 */ /* 0x000fe400078ec0ff */
[----:B-1----:R-:W1:Y:S02]  /*0840*/  MUFU.RCP R3, R3 ;  /* 0x0000000300037308 */ /* 0x002e640000001000 */
[----:B------:R-:W-:-:S06]  /*0850*/  R2UR UR5, R7 ;  /* 0x00000000070572ca */ /* 0x000fcc00000e0000 */
[----:B------:R-:W-:Y:S01]  /*0860*/  @!P1 IMAD.IADD R0, R0, 0x1, -R9 ;  /* 0x0000000100009824 */ /* 0x000fe200078e0a09 */
[----:B------:R2:W4:Y:S01]  /*0870*/  F2I.FTZ.U32.TRUNC.NTZ R5, R4 ;  /* 0x0000000400057305 */ /* 0x000522000021f000 */
[----:B------:R-:W-:Y:S01]  /*0880*/  @!P1 VIADD R2, R2, 0x1 ;  /* 0x0000000102029836 */ /* 0x000fe20000000000 */
[----:B------:R-:W-:Y:S02]  /*0890*/  ISETP.NE.AND P1, PT, R11, RZ, PT ;  /* 0x000000ff0b00720c */ /* 0x000fe40003f25270 */
[----:B------:R-:W-:Y:S02]  /*08a0*/  ISETP.GE.U32.AND P0, PT, R0, R9, PT ;  /* 0x000000090000720c */ /* 0x000fe40003f06070 */
[----:B------:R-:W-:Y:S01]  /*08b0*/  LOP3.LUT R0, R16, R11, RZ, 0x3c, !PT ;  /* 0x0000000b10007212 */ /* 0x000fe200078e3cff */
[----:B-1----:R-:W-:Y:S01]  /*08c0*/  VIADD R3, R3, 0xffffffe ;  /* 0x0ffffffe03037836 */ /* 0x002fe20000000000 */
[----:B0-----:R-:W-:Y:S01]  /*08d0*/  R2UR UR8, R8 ;  /* 0x00000000080872ca */ /* 0x001fe200000e0000 */
[----:B--2---:R-:W-:Y:S01]  /*08e0*/  IMAD.MOV.U32 R4, RZ, RZ, RZ ;  /* 0x000000ffff047224 */ /* 0x004fe200078e00ff */
[----:B------:R-:W-:Y:S01]  /*08f0*/  ISETP.GE.AND P2, PT, R0, RZ, PT ;  /* 0x000000ff0000720c */ /* 0x000fe20003f46270 */
[----:B------:R-:W-:-:S02]  /*0900*/  IMAD.SHL.U32 R0, R160, 0x20, RZ ;  /* 0x00000020a0007824 */ /* 0x000fc400078e00ff */
[----:B------:R-:W0:Y:S01]  /*0910*/  F2I.FTZ.U32.TRUNC.NTZ R3, R3 ;  /* 0x0000000300037305 */ /* 0x000e22000021f000 */
[----:B----4-:R-:W-:-:S03]  /*0920*/  IMAD.MOV R7, RZ, RZ, -R5 ;  /* 0x000000ffff077224 */ /* 0x010fc600078e0a05 */
[----:B------:R-:W-:Y:S01]  /*0930*/  @P0 VIADD R2, R2, 0x1 ;  /* 0x0000000102020836 */ /* 0x000fe20000000000 */
[----:B------:R-:W-:Y:S01]  /*0940*/  LOP3.LUT R0, R0, 0x80, RZ, 0xc0, !PT ;  /* 0x0000008000007812 */ /* 0x000fe200078ec0ff */
[----:B------:R-:W-:-:S03]  /*0950*/  IMAD R7, R7, R6, RZ ;  /* 0x0000000607077224 */ /* 0x000fc600078e02ff */
[----:B------:R-:W-:Y:S01]  /*0960*/  R2UR UR10, R0 ;  /* 0x00000000000a72ca */ /* 0x000fe200000e0000 */
[----:B------:R-:W-:-:S04]  /*0970*/  IMAD.HI.U32 R7, R5, R7, R4 ;  /* 0x0000000705077227 */ /* 0x000fc800078e0004 */
[----:B------:R-:W-:Y:S01]  /*0980*/  @!P2 IMAD.MOV R2, RZ, RZ, -R2 ;  /* 0x000000ffff02a224 */ /* 0x000fe200078e0a02 */
[----:B------:R-:W-:-:S04]  /*0990*/  @!P1 LOP3.LUT R2, RZ, R11, RZ, 0x33, !PT ;  /* 0x0000000bff029212 */ /* 0x000fc800078e33ff */
[--C-:B------:R-:W-:Y:S01]  /*09a0*/  PRMT R134, R167, 0x6540, R2.reuse ;  /* 0x00006540a7867816 */ /* 0x100fe20000000002 */
[----:B------:R-:W-:Y:S02]  /*09b0*/  IMAD.SHL.U32 R8, R2, 0x100, RZ ;  /* 0x0000010002087824 */ /* 0x000fe400078e00ff */
[----:B------:R-:W-:Y:S01]  /*09c0*/  IMAD.MOV R0, RZ, RZ, -R2 ;  /* 0x000000ffff007224 */ /* 0x000fe200078e0a02 */
[----:B------:R-:W-:Y:S01]  /*09d0*/  LOP3.LUT R186, R134, 0x40, RZ, 0xfc, !PT ;  /* 0x0000004086ba7812 */ /* 0x000fe200078efcff */
[----:B0-----:R-:W-:Y:S01]  /*09e0*/  IMAD.MOV R2, RZ, RZ, -R3 ;  /* 0x000000ffff027224 */ /* 0x001fe200078e0a03 */
[C-C-:B------:R-:W-:Y:S01]  /*09f0*/  LOP3.LUT R131, R8.reuse, 0xc, R167.reuse, 0xfe, !PT ;  /* 0x0000000c08837812 */ /* 0x140fe200078efea7 */
[----:B------:R-:W-:Y:S01]  /*0a00*/  IMAD R0, R11, R0, R16 ;  /* 0x000000000b007224 */ /* 0x000fe200078e0210 */
[----:B------:R-:W-:Y:S01]  /*0a10*/  IABS R39, R186 ;  /* 0x000000ba00277213 */ /* 0x000fe20000000000 */
[----:B------:R-:W-:Y:S01]  /*0a20*/  IMAD.MOV.U32 R16, RZ, RZ, R2 ;  /* 0x000000ffff107224 */ /* 0x000fe200078e0002 */
[C-C-:B------:R-:W-:Y:S01]  /*0a30*/  LOP3.LUT R126, R8.reuse, 0x20, R167.reuse, 0xfe, !PT ;  /* 0x00000020087e7812 */ /* 0x140fe200078efea7 */
[----:B------:R-:W-:Y:S01]  /*0a40*/  IMAD.MOV.U32 R2, RZ, RZ, RZ ;  /* 0x000000ffff027224 */ /* 0x000fe200078e00ff */
[--C-:B------:R-:W-:Y:S01]  /*0a50*/  LOP3.LUT R133, R8, 0x4, R167.reuse, 0xfe, !PT ;  /* 0x0000000408857812 */ /* 0x100fe200078efea7 */
[----:B------:R-:W-:Y:S01]  /*0a60*/  IMAD R11, R16, R13, RZ ;  /* 0x0000000d100b7224 */ /* 0x000fe200078e02ff */
[----:B------:R-:W-:Y:S01]  /*0a70*/  IABS R16, R131 ;  /* 0x0000008300107213 */ /* 0x000fe20000000000 */
[----:B------:R-:W-:Y:S01]  /*0a80*/  IMAD.IADD R135, R135, 0x1, R0 ;  /* 0x0000000187877824 */ /* 0x000fe200078e0200 */
[C---:B------:R-:W-:Y:S01]  /*0a90*/  LOP3.LUT R132, R8.reuse, 0x8, R167, 0xfe, !PT ;  /* 0x0000000808847812 */ /* 0x040fe200078efea7 */
[----:B------:R-:W-:Y:S01]  /*0aa0*/  IMAD.HI.U32 R2, R3, R11, R2 ;  /* 0x0000000b03027227 */ /* 0x000fe200078e0002 */
[C-C-:B------:R-:W-:Y:S01]  /*0ab0*/  LOP3.LUT R130, R8.reuse, 0x10, R167.reuse, 0xfe, !PT ;  /* 0x0000001008827812 */ /* 0x140fe200078efea7 */
[----:B------:R-:W-:Y:S01]  /*0ac0*/  UIADD3 UR10, UPT, UPT, UR10, UR5, UR8 ;  /* 0x000000050a0a7290 */ /* 0x000fe2000fffe008 */
[C-C-:B------:R-:W-:Y:S01]  /*0ad0*/  LOP3.LUT R129, R8.reuse, 0x14, R167.reuse, 0xfe, !PT ;  /* 0x0000001408817812 */ /* 0x140fe200078efea7 */
[----:B------:R-:W-:Y:S01]  /*0ae0*/  IMAD.HI.U32 R0, R7, R16, RZ ;  /* 0x0000001007007227 */ /* 0x000fe200078e00ff */
[----:B------:R-:W-:-:S02]  /*0af0*/  LOP3.LUT R128, R8, 0x18, R167, 0xfe, !PT ;  /* 0x0000001808807812 */ /* 0x000fc400078efea7 */
[C-C-:B------:R-:W-:Y:S01]  /*0b00*/  LOP3.LUT R127, R8.reuse, 0x1c, R167.reuse, 0xfe, !PT ;  /* 0x0000001c087f7812 */ /* 0x140fe200078efea7 */
[----:B------:R-:W-:Y:S01]  /*0b10*/  IMAD.MOV R11, RZ, RZ, -R0 ;  /* 0x000000ffff0b7224 */ /* 0x000fe200078e0a00 */
[C-C-:B------:R-:W-:Y:S02]  /*0b20*/  LOP3.LUT R125, R8.reuse, 0x24, R167.reuse, 0xfe, !PT ;  /* 0x00000024087d7812 */ /* 0x140fe400078efea7 */
[--C-:B------:R-:W-:Y:S01]  /*0b30*/  LOP3.LUT R124, R8, 0x28, R167.reuse, 0xfe, !PT ;  /* 0x00000028087c7812 */ /* 0x100fe200078efea7 */
[----:B------:R-:W-:Y:S01]  /*0b40*/  IMAD R16, R6, R11, R16 ;  /* 0x0000000b06107224 */ /* 0x000fe200078e0210 */
[C-C-:B------:R-:W-:Y:S02]  /*0b50*/  LOP3.LUT R123, R8.reuse, 0x2c, R167.reuse, 0xfe, !PT ;  /* 0x0000002c087b7812 */ /* 0x140fe400078efea7 */
[C-C-:B------:R-:W-:Y:S02]  /*0b60*/  LOP3.LUT R122, R8.reuse, 0x30, R167.reuse, 0xfe, !PT ;  /* 0x00000030087a7812 */ /* 0x140fe400078efea7 */
[----:B------:R-:W-:-:S02]  /*0b70*/  LOP3.LUT R121, R8, 0x34, R167, 0xfe, !PT ;  /* 0x0000003408797812 */ /* 0x000fc400078efea7 */
[C-C-:B------:R-:W-:Y:S02]  /*0b80*/  LOP3.LUT R120, R8.reuse, 0x38, R167.reuse, 0xfe, !PT ;  /* 0x0000003808787812 */ /* 0x140fe400078efea7 */
[----:B------:R-:W-:Y:S01]  /*0b90*/  LOP3.LUT R111, R8, 0x3c, R167, 0xfe, !PT ;  /* 0x0000003c086f7812 */ /* 0x000fe200078efea7 */
[C---:B------:R-:W-:Y:S01]  /*0ba0*/  IMAD.HI.U32 R8, R7.reuse, R39, RZ ;  /* 0x0000002707087227 */ /* 0x040fe200078e00ff */
[----:B------:R-:W-:Y:S02]  /*0bb0*/  IABS R25, R126 ;  /* 0x0000007e00197213 */ /* 0x000fe40000000000 */
[----:B------:R-:W-:Y:S01]  /*0bc0*/  LOP3.LUT R107, R134, 0x54, RZ, 0xfc, !PT ;  /* 0x00000054866b7812 */ /* 0x000fe200078efcff */
[----:B------:R-:W-:Y:S01]  /*0bd0*/  IMAD.MOV R8, RZ, RZ, -R8 ;  /* 0x000000ffff087224 */ /* 0x000fe200078e0a08 */
[----:B------:R-:W-:Y:S01]  /*0be0*/  IABS R12, R133 ;  /* 0x00000085000c7213 */ /* 0x000fe20000000000 */
[----:B------:R-:W-:Y:S01]  /*0bf0*/  IMAD.HI.U32 R0, R7, R25, RZ ;  /* 0x0000001907007227 */ /* 0x000fe200078e00ff */
[----:B------:R-:W-:-:S02]  /*0c00*/  IABS R45, R107 ;  /* 0x0000006b002d7213 */ /* 0x000fc40000000000 */
[----:B------:R-:W-:Y:S01]  /*0c10*/  IABS R43, R121 ;  /* 0x00000079002b7213 */ /* 0x000fe20000000000 */
[----:B------:R-:W-:Y:S01]  /*0c20*/  IMAD R39, R6, R8, R39 ;  /* 0x0000000806277224 */ /* 0x000fe200078e0227 */
[----:B------:R-:W-:Y:S01]  /*0c30*/  IABS R23, R122 ;  /* 0x0000007a00177213 */ /* 0x000fe20000000000 */
[----:B------:R-:W-:Y:S01]  /*0c40*/  IMAD.MOV R0, RZ, RZ, -R0 ;  /* 0x000000ffff007224 */ /* 0x000fe200078e0a00 */
[----:B------:R-:W-:Y:S01]  /*0c50*/  LOP3.LUT R110, R134, 0x48, RZ, 0xfc, !PT ;  /* 0x00000048866e7812 */ /* 0x000fe200078efcff */
[C---:B------:R-:W-:Y:S01]  /*0c60*/  IMAD.HI.U32 R8, R7.reuse, R45, RZ ;  /* 0x0000002d07087227 */ /* 0x040fe200078e00ff */
[----:B------:R-:W-:Y:S02]  /*0c70*/  IABS R14, R132 ;  /* 0x00000084000e7213 */ /* 0x000fe40000000000 */
[----:B------:R-:W-:Y:S01]  /*0c80*/  IABS R10, R134 ;  /* 0x00000086000a7213 */ /* 0x000fe20000000000 */
[----:B------:R-:W-:Y:S01]  /*0c90*/  IMAD R25, R6, R0, R25 ;  /* 0x0000000006197224 */ /* 0x000fe200078e0219 */
[----:B------:R-:W-:Y:S01]  /*0ca0*/  IABS R17, R130 ;  /* 0x0000008200117213 */ /* 0x000fe20000000000 */
[----:B------:R-:W-:Y:S01]  /*0cb0*/  IMAD.MOV R8, RZ, RZ, -R8 ;  /* 0x000000ffff087224 */ /* 0x000fe200078e0a08 */
[----:B------:R-:W-:Y:S01]  /*0cc0*/  IABS R19, R128 ;  /* 0x0000008000137213 */ /* 0x000fe20000000000 */
[----:B------:R-:W-:Y:S01]  /*0cd0*/  IMAD.HI.U32 R5, R7, R12, RZ ;  /* 0x0000000c07057227 */ /* 0x000fe200078e00ff */
[----:B------:R-:W-:-:S02]  /*0ce0*/  IABS R49, R110 ;  /* 0x0000006e00317213 */ /* 0x000fc40000000000 */
[----:B------:R-:W-:Y:S01]  /*0cf0*/  IABS R18, R129 ;  /* 0x0000008100127213 */ /* 0x000fe20000000000 */
[----:B------:R-:W-:Y:S01]  /*0d00*/  IMAD.HI.U32 R0, R7, R43, RZ ;  /* 0x0000002b07007227 */ /* 0x000fe200078e00ff */
[----:B------:R-:W-:Y:S02]  /*0d10*/  LOP3.LUT R105, R134, 0x5c, RZ, 0xfc, !PT ;  /* 0x0000005c86697812 */ /* 0x000fe400078efcff */
[----:B------:R-:W-:Y:S01]  /*0d20*/  IABS R20, R127 ;  /* 0x0000007f00147213 */ /* 0x000fe20000000000 */
[----:B------:R-:W-:Y:S01]  /*0d30*/  IMAD R45, R6, R8, R45 ;  /* 0x00000008062d7224 */ /* 0x000fe200078e022d */
[----:B------:R-:W-:Y:S01]  /*0d40*/  LOP3.LUT R8, R187, 0x3f, RZ, 0xc0, !PT ;  /* 0x0000003fbb087812 */ /* 0x000fe200078ec0ff */
[----:B------:R-:W-:Y:S01]  /*0d50*/  IMAD.MOV R5, RZ, RZ, -R5 ;  /* 0x000000ffff057224 */ /* 0x000fe200078e0a05 */
[----:B------:R-:W-:Y:S01]  /*0d60*/  IABS R21, R125 ;  /* 0x0000007d00157213 */ /* 0x000fe20000000000 */
[----:B------:R-:W-:Y:S01]  /*0d70*/  IMAD.MOV R0, RZ, RZ, -R0 ;  /* 0x000000ffff007224 */ /* 0x000fe200078e0a00 */
[----:B------:R-:W-:Y:S01]  /*0d80*/  IABS R27, R124 ;  /* 0x0000007c001b7213 */ /* 0x000fe20000000000 */
[----:B------:R-:W-:Y:S01]  /*0d90*/  IMAD.HI.U32 R11, R7, R23, RZ ;  /* 0x00000017070b7227 */ /* 0x000fe200078e00ff */
[----:B------:R-:W-:-:S02]  /*0da0*/  IABS R53, R105 ;  /* 0x0000006900357213 */ /* 0x000fc40000000000 */
[----:B------:R-:W-:Y:S01]  /*0db0*/  IABS R29, R123 ;  /* 0x0000007b001d7213 */ /* 0x000fe20000000000 */
[C---:B------:R-:W-:Y:S01]  /*0dc0*/  IMAD.HI.U32 R9, R7.reuse, R14, RZ ;  /* 0x0000000e07097227 */ /* 0x040fe200078e00ff */
[----:B------:R-:W-:Y:S02]  /*0dd0*/  IABS R33, R120 ;  /* 0x0000007800217213 */ /* 0x000fe40000000000 */
[----:B------:R-:W-:Y:S01]  /*0de0*/  IABS R35, R111 ;  /* 0x0000006f00237213 */ /* 0x000fe20000000000 */
[C---:B------:R-:W-:Y:S01]  /*0df0*/  IMAD.HI.U32 R4, R7.reuse, R10, RZ ;  /* 0x0000000a07047227 */ /* 0x040fe200078e00ff */
[C---:B------:R-:W-:Y:S02]  /*0e00*/  LOP3.LUT R137, R134.reuse, 0x44, RZ, 0xfc, !PT ;  /* 0x0000004486897812 */ /* 0x040fe400078efcff */
[----:B------:R-:W-:Y:S01]  /*0e10*/  LOP3.LUT R109, R134, 0x4c, RZ, 0xfc, !PT ;  /* 0x0000004c866d7812 */ /* 0x000fe200078efcff */
[----:B------:R-:W-:Y:S01]  /*0e20*/  IMAD R12, R6, R5, R12 ;  /* 0x00000005060c7224 */ /* 0x000fe200078e020c */
[----:B------:R-:W-:Y:S01]  /*0e30*/  LOP3.LUT R108, R134, 0x50, RZ, 0xfc, !PT ;  /* 0x00000050866c7812 */ /* 0x000fe200078efcff */
[----:B------:R-:W-:Y:S01]  /*0e40*/  IMAD.HI.U32 R3, R7, R17, RZ ;  /* 0x0000001107037227 */ /* 0x000fe200078e00ff */
[----:B------:R-:W-:-:S02]  /*0e50*/  IABS R31, R137 ;  /* 0x00000089001f7213 */ /* 0x000fc40000000000 */
[----:B------:R-:W-:Y:S01]  /*0e60*/  IABS R51, R109 ;  /* 0x0000006d00337213 */ /* 0x000fe20000000000 */
[----:B------:R-:W-:Y:S01]  /*0e70*/  IMAD R43, R6, R0, R43 ;  /* 0x00000000062b7224 */ /* 0x000fe200078e022b */
[----:B------:R-:W-:Y:S01]  /*0e80*/  IABS R41, R108 ;  /* 0x0000006c00297213 */ /* 0x000fe20000000000 */
[C---:B------:R-:W-:Y:S01]  /*0e90*/  IMAD.HI.U32 R5, R7.reuse, R19, RZ ;  /* 0x0000001307057227 */ /* 0x040fe200078e00ff */
[C---:B------:R-:W-:Y:S02]  /*0ea0*/  LOP3.LUT R106, R134.reuse, 0x58, RZ, 0xfc, !PT ;  /* 0x00000058866a7812 */ /* 0x040fe400078efcff */
[C---:B------:R-:W-:Y:S01]  /*0eb0*/  LOP3.LUT R104, R134.reuse, 0x60, RZ, 0xfc, !PT ;  /* 0x0000006086687812 */ /* 0x040fe200078efcff */
[----:B------:R-:W-:Y:S01]  /*0ec0*/  IMAD.MOV R11, RZ, RZ, -R11 ;  /* 0x000000ffff0b7224 */ /* 0x000fe200078e0a0b */
[----:B------:R-:W-:Y:S01]  /*0ed0*/  LOP3.LUT R103, R134, 0x64, RZ, 0xfc, !PT ;  /* 0x0000006486677812 */ /* 0x000fe200078efcff */
[----:B------:R-:W-:Y:S01]  /*0ee0*/  IMAD.HI.U32 R0, R7, R49, RZ ;  /* 0x0000003107007227 */ /* 0x000fe200078e00ff */
[----:B------:R-:W-:-:S02]  /*0ef0*/  IABS R47, R106 ;  /* 0x0000006a002f7213 */ /* 0x000fc40000000000 */
[----:B------:R-:W-:Y:S01]  /*0f00*/  IABS R55, R104 ;  /* 0x0000006800377213 */ /* 0x000fe20000000000 */
[----:B------:R-:W-:Y:S01]  /*0f10*/  IMAD R135, R135, 0x40, R8 ;  /* 0x0000004087877824 */ /* 0x000fe200078e0208 */
[----:B------:R-:W-:Y:S01]  /*0f20*/  IABS R57, R103 ;  /* 0x0000006700397213 */ /* 0x000fe20000000000 */
[----:B------:R-:W-:Y:S01]  /*0f30*/  IMAD.MOV R9, RZ, RZ, -R9 ;  /* 0x000000ffff097224 */ /* 0x000fe200078e0a09 */
[C---:B------:R-:W-:Y:S01]  /*0f40*/  LOP3.LUT R102, R134.reuse, 0x68, RZ, 0xfc, !PT ;  /* 0x0000006886667812 */ /* 0x040fe200078efcff */
[----:B------:R-:W-:Y:S01]  /*0f50*/  IMAD.MOV R15, RZ, RZ, -R4 ;  /* 0x000000ffff0f7224 */ /* 0x000fe200078e0a04 */
[C---:B------:R-:W-:Y:S01]  /*0f60*/  LOP3.LUT R100, R134.reuse, 0x70, RZ, 0xfc, !PT ;  /* 0x0000007086647812 */ /* 0x040fe200078efcff */
[----:B------:R-:W-:Y:S01]  /*0f70*/  IMAD.MOV R3, RZ, RZ, -R3 ;  /* 0x000000ffff037224 */ /* 0x000fe200078e0a03 */
[----:B------:R-:W-:Y:S01]  /*0f80*/  LOP3.LUT R99, R134, 0x74, RZ, 0xfc, !PT ;  /* 0x0000007486637812 */ /* 0x000fe200078efcff */
[----:B------:R-:W-:Y:S01]  /*0f90*/  IMAD.HI.U32 R4, R7, R18, RZ ;  /* 0x0000001207047227 */ /* 0x000fe200078e00ff */
[----:B------:R-:W-:-:S02]  /*0fa0*/  IABS R59, R102 ;  /* 0x00000066003b7213 */ /* 0x000fc40000000000 */
[----:B------:R-:W-:Y:S01]  /*0fb0*/  IABS R67, R100 ;  /* 0x0000006400437213 */ /* 0x000fe20000000000 */
[----:B------:R-:W-:Y:S01]  /*0fc0*/  IMAD.MOV R5, RZ, RZ, -R5 ;  /* 0x000000ffff057224 */ /* 0x000fe200078e0a05 */
[----:B------:R-:W-:Y:S01]  /*0fd0*/  IABS R69, R99 ;  /* 0x0000006300457213 */ /* 0x000fe20000000000 */
[----:B------:R-:W-:Y:S01]  /*0fe0*/  IMAD R23, R6, R11, R23 ;  /* 0x0000000b06177224 */ /* 0x000fe200078e0217 */
[----:B------:R-:W-:Y:S01]  /*0ff0*/  IABS R11, R135 ;  /* 0x00000087000b7213 */ /* 0x000fe20000000000 */
[----:B------:R-:W-:Y:S01]  /*1000*/  IMAD.MOV R0, RZ, RZ, -R0 ;  /* 0x000000ffff007224 */ /* 0x000fe200078e0a00 */
[----:B------:R-:W-:Y:S01]  /*1010*/  LOP3.LUT R98, R134, 0x78, RZ, 0xfc, !PT ;  /* 0x0000007886627812 */ /* 0x000fe200078efcff */
[----:B------:R-:W-:Y:S01]  /*1020*/  IMAD R14, R6, R9, R14 ;  /* 0x00000009060e7224 */ /* 0x000fe200078e020e */
[----:B------:R-:W-:Y:S01]  /*1030*/  LOP3.LUT R95, R134, 0x84, RZ, 0xfc, !PT ;  /* 0x00000084865f7812 */ /* 0x000fe200078efcff */
[----:B------:R-:W-:Y:S01]  /*1040*/  IMAD.HI.U32 R9, R7, R20, RZ ;  /* 0x0000001407097227 */ /* 0x000fe200078e00ff */
[----:B------:R-:W-:-:S02]  /*1050*/  IABS R61, R98 ;  /* 0x00000062003d7213 */ /* 0x000fc40000000000 */
[----:B------:R-:W-:Y:S01]  /*1060*/  ISETP.GE.AND P1, PT, R135, RZ, PT ;  /* 0x000000ff8700720c */ /* 0x000fe20003f26270 */
[----:B------:R-:W-:Y:S01]  /*1070*/  IMAD R10, R6, R15, R10 ;  /* 0x0000000f060a7224 */ /* 0x000fe200078e020a */
[----:B------:R-:W-:Y:S01]  /*1080*/  LOP3.LUT R97, R134, 0x7c, RZ, 0xfc, !PT ;  /* 0x0000007c86617812 */ /* 0x000fe200078efcff */
[C---:B------:R-:W-:Y:S01]  /*1090*/  IMAD R17, R6.reuse, R3, R17 ;  /* 0x0000000306117224 */ /* 0x040fe200078e0211 */
[----:B------:R-:W-:Y:S01]  /*10a0*/  IABS R73, R95 ;  /* 0x0000005f00497213 */ /* 0x000fe20000000000 */
[----:B------:R-:W-:Y:S01]  /*10b0*/  IMAD.MOV R15, RZ, RZ, -R4 ;  /* 0x000000ffff0f7224 */ /* 0x000fe200078e0a04 */
[----:B------:R-:W-:Y:S01]  /*10c0*/  IABS R65, R97 ;  /* 0x0000006100417213 */ /* 0x000fe20000000000 */
[----:B------:R-:W-:Y:S01]  /*10d0*/  IMAD R3, R6, R5, R19 ;  /* 0x0000000506037224 */ /* 0x000fe200078e0213 */
[----:B------:R-:W-:Y:S01]  /*10e0*/  LOP3.LUT R101, R134, 0x6c, RZ, 0xfc, !PT ;  /* 0x0000006c86657812 */ /* 0x000fe200078efcff */
[----:B------:R-:W-:Y:S01]  /*10f0*/  IMAD R49, R6, R0, R49 ;  /* 0x0000000006317224 */ /* 0x000fe200078e0231 */
[----:B------:R-:W-:Y:S01]  /*1100*/  LOP3.LUT R94, R134, 0x88, RZ, 0xfc, !PT ;  /* 0x00000088865e7812 */ /* 0x000fe200078efcff */
[----:B------:R-:W-:Y:S01]  /*1110*/  IMAD.HI.U32 R4, R7, R21, RZ ;  /* 0x0000001507047227 */ /* 0x000fe200078e00ff */
[----:B------:R-:W-:-:S02]  /*1120*/  IABS R63, R101 ;  /* 0x00000065003f7213 */ /* 0x000fc40000000000 */
[C---:B------:R-:W-:Y:S01]  /*1130*/  LOP3.LUT R93, R134.reuse, 0x8c, RZ, 0xfc, !PT ;  /* 0x0000008c865d7812 */ /* 0x040fe200078efcff */
[C---:B------:R-:W-:Y:S01]  /*1140*/  IMAD.HI.U32 R5, R7.reuse, R27, RZ ;  /* 0x0000001b07057227 */ /* 0x040fe200078e00ff */
[----:B------:R-:W-:Y:S02]  /*1150*/  IABS R113, R94 ;  /* 0x0000005e00717213 */ /* 0x000fe40000000000 */
[----:B------:R-:W-:Y:S01]  /*1160*/  IABS R71, R93 ;  /* 0x0000005d00477213 */ /* 0x000fe20000000000 */
[----:B------:R-:W-:Y:S01]  /*1170*/  IMAD.HI.U32 R0, R7, R53, RZ ;  /* 0x0000003507007227 */ /* 0x000fe200078e00ff */
[C---:B------:R-:W-:Y:S02]  /*1180*/  LOP3.LUT R96, R134.reuse, 0x80, RZ, 0xfc, !PT ;  /* 0x0000008086607812 */ /* 0x040fe400078efcff */
[----:B------:R-:W-:Y:S01]  /*1190*/  LOP3.LUT R92, R134, 0x90, RZ, 0xfc, !PT ;  /* 0x00000090865c7812 */ /* 0x000fe200078efcff */
[----:B------:R-:W-:Y:S01]  /*11a0*/  IMAD.MOV R9, RZ, RZ, -R9 ;  /* 0x000000ffff097224 */ /* 0x000fe200078e0a09 */
[----:B------:R-:W-:Y:S01]  /*11b0*/  IABS R75, R96 ;  /* 0x00000060004b7213 */ /* 0x000fe20000000000 */
[----:B------:R-:W-:Y:S01]  /*11c0*/  IMAD.HI.U32 R2, R2, R11, RZ ;  /* 0x0000000b02027227 */ /* 0x000fe200078e00ff */
[----:B------:R-:W-:-:S03]  /*11d0*/  IABS R115, R92 ;  /* 0x0000005c00737213 */ /* 0x000fc60000000000 */
[----:B------:R-:W-:Y:S02]  /*11e0*/  IMAD.MOV R4, RZ, RZ, -R4 ;  /* 0x000000ffff047224 */ /* 0x000fe400078e0a04 */
[----:B------:R-:W-:Y:S02]  /*11f0*/  IMAD.MOV R5, RZ, RZ, -R5 ;  /* 0x000000ffff057224 */ /* 0x000fe400078e0a05 */
[----:B------:R-:W-:Y:S02]  /*1200*/  IMAD.MOV R0, RZ, RZ, -R0 ;  /* 0x000000ffff007224 */ /* 0x000fe400078e0a00 */
[----:B------:R-:W-:Y:S02]  /*1210*/  IMAD R19, R6, R9, R20 ;  /* 0x0000000906137224 */ /* 0x000fe400078e0214 */
[----:B------:R-:W-:Y:S02]  /*1220*/  IMAD.MOV R2, RZ, RZ, -R2 ;  /* 0x000000ffff027224 */ /* 0x000fe400078e0a02 */
[----:B------:R-:W-:-:S04]  /*1230*/  IMAD.HI.U32 R9, R7, R29, RZ ;  /* 0x0000001d07097227 */ /* 0x000fc800078e00ff */
[C---:B------:R-:W-:Y:S02]  /*1240*/  IMAD R21, R6.reuse, R4, R21 ;  /* 0x0000000406157224 */ /* 0x040fe400078e0215 */
[C---:B------:R-:W-:Y:S02]  /*1250*/  IMAD R27, R6.reuse, R5, R27 ;  /* 0x00000005061b7224 */ /* 0x040fe400078e021b */
[----:B------:R-:W-:Y:S02]  /*1260*/  IMAD R53, R6, R0, R53 ;  /* 0x0000000006357224 */ /* 0x000fe400078e0235 */
[----:B------:R-:W-:-:S04]  /*1270*/  IMAD.HI.U32 R4, R7, R33, RZ ;  /* 0x0000002107047227 */ /* 0x000fc800078e00ff */
[----:B------:R-:W-:-:S04]  /*1280*/  IMAD.HI.U32 R5, R7, R35, RZ ;  /* 0x0000002307057227 */ /* 0x000fc800078e00ff */
[C---:B------:R-:W-:Y:S02]  /*1290*/  IMAD R0, R13.reuse, R2, R11 ;  /* 0x000000020d007224 */ /* 0x040fe400078e020b */
[----:B------:R-:W-:Y:S02]  /*12a0*/  IMAD.MOV R9, RZ, RZ, -R9 ;  /* 0x000000ffff097224 */ /* 0x000fe400078e0a09 */
[----:B------:R-:W-:Y:S01]  /*12b0*/  IMAD.MOV R4, RZ, RZ, -R4 ;  /* 0x000000ffff047224 */ /* 0x000fe200078e0a04 */
[----:B------:R-:W-:Y:S01]  /*12c0*/  ISETP.GT.U32.AND P0, PT, R13, R0, PT ;  /* 0x000000000d00720c */ /* 0x000fe20003f04070 */
[----:B------:R-:W-:Y:S02]  /*12d0*/  IMAD.MOV R5, RZ, RZ, -R5 ;  /* 0x000000ffff057224 */ /* 0x000fe400078e0a05 */
[----:B------:R-:W-:Y:S02]  /*12e0*/  IMAD R29, R6, R9, R29 ;  /* 0x00000009061d7224 */ /* 0x000fe400078e021d */
[----:B------:R-:W-:-:S04]  /*12f0*/  IMAD.HI.U32 R9, R7, R31, RZ ;  /* 0x0000001f07097227 */ /* 0x000fc800078e00ff */
[C---:B------:R-:W-:Y:S02]  /*1300*/  IMAD R33, R6.reuse, R4, R33 ;  /* 0x0000000406217224 */ /* 0x040fe400078e0221 */
[----:B------:R-:W-:Y:S02]  /*1310*/  IMAD R35, R6, R5, R35 ;  /* 0x0000000506237224 */ /* 0x000fe400078e0223 */
[----:B------:R-:W-:-:S04]  /*1320*/  IMAD.HI.U32 R4, R7, R51, RZ ;  /* 0x0000003307047227 */ /* 0x000fc800078e00ff */
[----:B------:R-:W-:-:S04]  /*1330*/  IMAD.HI.U32 R5, R7, R41, RZ ;  /* 0x0000002907057227 */ /* 0x000fc800078e00ff */
[----:B------:R-:W-:Y:S02]  /*1340*/  IMAD.MOV R9, RZ, RZ, -R9 ;  /* 0x000000ffff097224 */ /* 0x000fe400078e0a09 */
[----:B------:R-:W-:Y:S02]  /*1350*/  IMAD.MOV R4, RZ, RZ, -R4 ;  /* 0x000000ffff047224 */ /* 0x000fe400078e0a04 */
[----:B------:R-:W-:Y:S02]  /*1360*/  IMAD.MOV R5, RZ, RZ, -R5 ;  /* 0x000000ffff057224 */ /* 0x000fe400078e0a05 */
[----:B------:R-:W-:Y:S02]  /*1370*/  IMAD R31, R6, R9, R31 ;  /* 0x00000009061f7224 */ /* 0x000fe400078e021f */
[----:B------:R-:W-:-:S04]  /*1380*/  IMAD.HI.U32 R9, R7, R47, RZ ;  /* 0x0000002f07097227 */ /* 0x000fc800078e00ff */
[C---:B------:R-:W-:Y:S02]  /*1390*/  IMAD R51, R6.reuse, R4, R51 ;  /* 0x0000000406337224 */ /* 0x040fe400078e0233 */
[----:B------:R-:W-:Y:S02]  /*13a0*/  IMAD R41, R6, R5, R41 ;  /* 0x0000000506297224 */ /* 0x000fe400078e0229 */
[----:B------:R-:W-:-:S04]  /*13b0*/  IMAD.HI.U32 R4, R7, R55, RZ ;  /* 0x0000003707047227 */ /* 0x000fc800078e00ff */
[----:B------:R-:W-:-:S04]  /*13c0*/  IMAD.HI.U32 R5, R7, R57, RZ ;  /* 0x0000003907057227 */ /* 0x000fc800078e00ff */
[----:B------:R-:W-:Y:S02]  /*13d0*/  @!P0 IMAD.IADD R0, R0, 0x1, -R13 ;  /* 0x0000000100008824 */ /* 0x000fe400078e0a0d */
        /* <DEDUP_REMOVED lines=17> */
[----:B------:R-:W-:Y:S01]  /*14f0*/  @!P0 IMAD.IADD R0, R0, 0x1, -R13 ;  /* 0x0000000100008824 */ /* 0x000fe200078e0a0d */
[----:B------:R-:W0:Y:S01]  /*1500*/  LDC.64 R4, c[0x0][0x3a8] ;  /* 0x0000ea00ff047b82 */ /* 0x000e220000000a00 */
[----:B------:R-:W-:Y:S01]  /*1510*/  IMAD.MOV R9, RZ, RZ, -R9 ;  /* 0x000000ffff097224 */ /* 0x000fe200078e0a09 */
[----:B------:R-:W-:Y:S01]  /*1520*/  ISETP.NE.AND P0, PT, R36, RZ, PT ;  /* 0x000000ff2400720c */ /* 0x000fe20003f05270 */
[----:B------:R-:W-:Y:S02]  /*1530*/  IMAD.MOV.U32 R162, RZ, RZ, R0 ;  /* 0x000000ffffa27224 */ /* 0x000fe400078e0000 */
[----:B------:R-:W-:-:S02]  /*1540*/  IMAD R61, R6, R9, R61 ;  /* 0x00000009063d7224 */ /* 0x000fc400078e023d */
[----:B------:R-:W-:-:S04]  /*1550*/  IMAD.HI.U32 R9, R7, R73, RZ ;  /* 0x0000004907097227 */ /* 0x000fc800078e00ff */
[----:B------:R-:W-:-:S04]  /*1560*/  IMAD.HI.U32 R11, R7, R65, RZ ;  /* 0x00000041070b7227 */ /* 0x000fc800078e00ff */
[----:B------:R-:W-:Y:S02]  /*1570*/  IMAD.MOV R9, RZ, RZ, -R9 ;  /* 0x000000ffff097224 */ /* 0x000fe400078e0a09 */
[----:B------:R-:W-:Y:S01]  /*1580*/  @!P1 IMAD.MOV R162, RZ, RZ, -R162 ;  /* 0x000000ffffa29224 */ /* 0x000fe200078e0aa2 */
[----:B------:R-:W-:Y:S01]  /*1590*/  @!P0 LOP3.LUT R162, RZ, R36, RZ, 0x33, !PT ;  /* 0x00000024ffa28212 */ /* 0x000fe200078e33ff */
[----:B------:R-:W-:Y:S01]  /*15a0*/  IMAD.MOV R11, RZ, RZ, -R11 ;  /* 0x000000ffff0b7224 */ /* 0x000fe200078e0a0b */
[----:B------:R-:W-:Y:S01]  /*15b0*/  ISETP.GT.AND P0, PT, R232, 0x3f, PT ;  /* 0x0000003fe800780c */ /* 0x000fe20003f04270 */
[----:B------:R-:W-:Y:S01]  /*15c0*/  IMAD R73, R6, R9, R73 ;  /* 0x0000000906497224 */ /* 0x000fe200078e0249 */
[----:B------:R-:W-:Y:S01]  /*15d0*/  LOP3.LUT R9, R167, 0x10, RZ, 0xfc, !PT ;  /* 0x00000010a7097812 */ /* 0x000fe200078efcff */
[----:B------:R-:W-:Y:S01]  /*15e0*/  IMAD.HI.U32 R2, R7, R63, RZ ;  /* 0x0000003f07027227 */ /* 0x000fe200078e00ff */
[----:B------:R-:W-:Y:S02]  /*15f0*/  ISETP.NE.U32.AND P1, PT, R136, RZ, PT ;  /* 0x000000ff8800720c */ /* 0x000fe40003f25070 */
[----:B------:R-:W-:Y:S01]  /*1600*/  ISETP.LT.AND P2, PT, R9, R184, P0 ;  /* 0x000000b80900720c */ /* 0x000fe20000741270 */
[----:B------:R-:W-:Y:S01]  /*1610*/  IMAD R65, R6, R11, R65 ;  /* 0x0000000b06417224 */ /* 0x000fe200078e0241 */
[----:B------:R-:W-:Y:S01]  /*1620*/  LOP3.LUT R9, R167, 0x20, RZ, 0xfc, !PT ;  /* 0x00000020a7097812 */ /* 0x000fe200078efcff */
[----:B------:R-:W-:-:S03]  /*1630*/  IMAD.HI.U32 R11, R7, R113, RZ ;  /* 0x00000071070b7227 */ /* 0x000fc600078e00ff */
[----:B------:R-:W-:Y:S01]  /*1640*/  ISETP.LT.AND P3, PT, R9, R184, P0 ;  /* 0x000000b80900720c */ /* 0x000fe20000761270 */
[----:B------:R-:W-:Y:S02]  /*1650*/  IMAD.MOV R2, RZ, RZ, -R2 ;  /* 0x000000ffff027224 */ /* 0x000fe400078e0a02 */
[----:B------:R-:W-:-:S04]  /*1660*/  IMAD.HI.U32 R13, R7, R71, RZ ;  /* 0x00000047070d7227 */ /* 0x000fc800078e00ff */
[----:B------:R-:W-:Y:S02]  /*1670*/  IMAD.MOV R11, RZ, RZ, -R11 ;  /* 0x000000ffff0b7224 */ /* 0x000fe400078e0a0b */
[----:B------:R-:W-:Y:S02]  /*1680*/  IMAD R63, R6, R2, R63 ;  /* 0x00000002063f7224 */ /* 0x000fe400078e023f */
[----:B------:R-:W-:Y:S02]  /*1690*/  IMAD.MOV R13, RZ, RZ, -R13 ;  /* 0x000000ffff0d7224 */ /* 0x000fe400078e0a0d */
[----:B------:R-:W-:-:S04]  /*16a0*/  IMAD.HI.U32 R2, R7, R75, RZ ;  /* 0x0000004b07027227 */ /* 0x000fc800078e00ff */
[----:B------:R-:W-:-:S04]  /*16b0*/  IMAD.HI.U32 R0, R7, R115, RZ ;  /* 0x0000007307007227 */ /* 0x000fc800078e00ff */
[C---:B0-----:R-:W-:Y:S02]  /*16c0*/  IMAD R9, R167.reuse, R4, RZ ;  /* 0x00000004a7097224 */ /* 0x041fe400078e02ff */
[C---:B------:R-:W-:Y:S01]  /*16d0*/  IMAD R113, R6.reuse, R11, R113 ;  /* 0x0000000b06717224 */ /* 0x040fe200078e0271 */
[C---:B------:R-:W-:Y:S01]  /*16e0*/  LOP3.LUT R11, R167.reuse, 0x14, RZ, 0xfc, !PT ;  /* 0x00000014a70b7812 */ /* 0x040fe200078efcff */
[----:B------:R-:W-:Y:S01]  /*16f0*/  IMAD R71, R6, R13, R71 ;  /* 0x0000000d06477224 */ /* 0x000fe200078e0247 */
[----:B------:R-:W-:Y:S01]  /*1700*/  LOP3.LUT R13, R167, 0x18, RZ, 0xfc, !PT ;  /* 0x00000018a70d7812 */ /* 0x000fe200078efcff */
[----:B------:R-:W-:Y:S01]  /*1710*/  IMAD.MOV R2, RZ, RZ, -R2 ;  /* 0x000000ffff027224 */ /* 0x000fe200078e0a02 */
[-C--:B------:R-:W-:Y:S01]  /*1720*/  ISETP.LT.AND P5, PT, R11, R184.reuse, P0 ;  /* 0x000000b80b00720c */ /* 0x080fe200007a1270 */
[----:B------:R-:W-:Y:S01]  /*1730*/  IMAD.MOV R0, RZ, RZ, -R0 ;  /* 0x000000ffff007224 */ /* 0x000fe200078e0a00 */
[----:B------:R-:W-:Y:S01]  /*1740*/  ISETP.LT.AND P4, PT, R13, R184, P0 ;  /* 0x000000b80d00720c */ /* 0x000fe20000781270 */
[----:B------:R-:W-:-:S02]  /*1750*/  IMAD R225, R4, 0x4, R9 ;  /* 0x0000000404e17824 */ /* 0x000fc400078e0209 */
[C---:B------:R-:W-:Y:S02]  /*1760*/  IMAD R18, R6.reuse, R15, R18 ;  /* 0x0000000f06127224 */ /* 0x040fe400078e0212 */
[C---:B------:R-:W-:Y:S02]  /*1770*/  IMAD R75, R6.reuse, R2, R75 ;  /* 0x00000002064b7224 */ /* 0x040fe400078e024b */
[----:B------:R-:W-:Y:S02]  /*1780*/  IMAD R115, R6, R0, R115 ;  /* 0x0000000006737224 */ /* 0x000fe400078e0273 */
[----:B------:R-:W-:Y:S02]  /*1790*/  IMAD R162, R162, R185, RZ ;  /* 0x000000b9a2a27224 */ /* 0x000fe400078e02ff */
[----:B------:R-:W-:Y:S01]  /*17a0*/  IMAD R11, R4, 0x4, R225 ;  /* 0x00000004040b7824 */ /* 0x000fe200078e02e1 */
[----:B---3--:R-:W-:Y:S06]  /*17b0*/  BRA.U UP0, `(.L_x_5) ;  /* 0x0000000100187547 */ /* 0x008fec000b800000 */
[----:B------:R-:W-:Y:S01]  /*17c0*/  ELECT P6, URZ, PT ;  /* 0x0000000000ff782f */ /* 0x000fe200038c0000 */
[----:B------:R-:W-:Y:S01]  /*17d0*/  IMAD.MOV.U32 R0, RZ, RZ, 0x1 ;  /* 0x00000001ff007424 */ /* 0x000fe200078e00ff */
[----:B------:R-:W-:Y:S01]  /*17e0*/  UMOV UR5, 0x40 ;  /* 0x0000004000057882 */ /* 0x000fe20000000000 */
[----:B------:R-:W-:Y:S01]  /*17f0*/  UVIRTCOUNT.DEALLOC.SMPOOL 0x80 ;  /* 0x000000800000784c */ /* 0x000fe20000000000 */
[----:B------:R-:W-:-:S09]  /*1800*/  ULEA UR5, UR4, UR5, 0x18 ;  /* 0x0000000504057291 */ /* 0x000fd2000f8ec0ff */
[----:B------:R0:W-:Y:S03]  /*1810*/  @P6 STS.U8 [UR5], R0 ;  /* 0x00000000ff006988 */ /* 0x0001e60008000005 */
.L_x_5:
[----:B------:R-:W-:Y:S01]  /*1820*/  STTM.16dp32bit_t0_t15.x64 tmem[UR10], RZ ;  /* 0x000000ff000079ed */ /* 0x000fe20008b0000a */
[----:B------:R-:W-:Y:S01]  /*1830*/  STTM.16dp32bit_t16_t31.x64 tmem[UR10+0x40], RZ ;  /* 0x000040ff000079ed */ /* 0x000fe20008b2000a */
[----:B------:R-:W1:Y:S02]  /*1840*/  FENCE.VIEW.ASYNC.T ;  /* 0x00000000000073c6 */ /* 0x000e640000000200 */
[----:B-1----:R-:W-:Y:S01]  /*1850*/  VOTEU.ALL UP1, P1 ;  /* 0x0000000000ff7886 */ /* 0x002fe20000820000 */
[----:B------:R-:W-:Y:S01]  /*1860*/  IMAD R185, R4, 0x4, R11 ;  /* 0x0000000404b97824 */ /* 0x000fe200078e020b */
[----:B------:R-:W-:Y:S01]  /*1870*/  VOTEU.ALL UP2, P1 ;  /* 0x0000000000ff7886 */ /* 0x000fe20000840000 */
[----:B------:R-:W-:Y:S01]  /*1880*/  IMAD.SHL.U32 R166, R162, 0x2, RZ ;  /* 0x00000002a2a67824 */ /* 0x000fe200078e00ff */
[----:B------:R-:W-:Y:S01]  /*1890*/  PRMT R240, RZ, 0x7610, R240 ;  /* 0x00007610fff07816 */ /* 0x000fe200000000f0 */
[----:B------:R-:W-:Y:S01]  /*18a0*/  IMAD R13, R4, 0x4, R185 ;  /* 0x00000004040d7824 */ /* 0x000fe200078e02b9 */
[----:B------:R-:W-:-:S04]  /*18b0*/  @!UP1 UIADD3 UR4, UPT, UPT, -UR6, 0x100000, URZ ;  /* 0x0010000006049890 */ /* 0x000fc8000fffe1ff */
[----:B------:R-:W-:Y:S02]  /*18c0*/  @!UP1 USHF.L.U32 UR5, UR4, 0xb, URZ ;  /* 0x0000000b04059899 */ /* 0x000fe400080006ff */
[----:B------:R-:W-:Y:S01]  /*18d0*/  @!UP1 USHF.L.U32 UR4, UR4, 0x1, URZ ;  /* 0x0000000104049899 */ /* 0x000fe200080006ff */
[----:B------:R-:W-:Y:S01]  /*18e0*/  BAR.SYNC.DEFER_BLOCKING 0x0 ;  /* 0x0000000000007b1d */ /* 0x000fe20000010000 */
[----:B------:R-:W-:Y:S01]  /*18f0*/  IADD3 R224, P6, PT, R166, UR16, RZ ;  /* 0x00000010a6e07c10 */ /* 0x000fe2000ffde0ff */
[----:B------:R-:W-:-:S03]  /*1900*/  IMAD R15, R4, 0x4, R13 ;  /* 0x00000004040f7824 */ /* 0x000fc600078e020d */
[----:B------:R-:W-:Y:S01]  /*1910*/  LEA.HI.X.SX32 R168, R162, UR17, 0x1, P6 ;  /* 0x00000011a2a87c11 */ /* 0x000fe2000b0f0eff */
[----:B------:R-:W-:Y:S01]  /*1920*/  IMAD R173, R4, 0x4, R15 ;  /* 0x0000000404ad7824 */ /* 0x000fe200078e020f */
[----:B------:R-:W-:-:S03]  /*1930*/  LEA R76, P6, R13, R224, 0x1 ;  /* 0x000000e00d4c7211 */ /* 0x000fc600078c08ff */
[C---:B------:R-:W-:Y:S01]  /*1940*/  IMAD R175, R4.reuse, 0x4, R173 ;  /* 0x0000000404af7824 */ /* 0x040fe200078e02ad */
[----:B------:R-:W-:Y:S02]  /*1950*/  LEA.HI.X.SX32 R77, R13, R168, 0x1, P6 ;  /* 0x000000a80d4d7211 */ /* 0x000fe400030f0eff */
[----:B------:R-:W-:Y:S01]  /*1960*/  LEA R78, P6, R15, R224, 0x1 ;  /* 0x000000e00f4e7211 */ /* 0x000fe200078c08ff */
[----:B------:R-:W1:Y:S02]  /*1970*/  FENCE.VIEW.ASYNC.S ;  /* 0x00000000000073c6 */ /* 0x000e640000000000 */
[----:B-1----:R1:W2:Y:S02]  /*1980*/  @!UP2 SYNCS.EXCH.64 URZ, [UR11], UR4 ;  /* 0x000000040bffa5b2 */ /* 0x0022a40008000100 */
[----:B--2---:R-:W-:Y:S01]  /*1990*/  BAR.SYNC.DEFER_BLOCKING 0x0 ;  /* 0x0000000000007b1d */ /* 0x004fe20000010000 */
[----:B------:R-:W-:Y:S01]  /*19a0*/  IMAD R177, R4, 0x4, R175 ;  /* 0x0000000404b17824 */ /* 0x000fe200078e02af */
[----:B------:R-:W-:-:S02]  /*19b0*/  PRMT R176, RZ, 0x7610, R176 ;  /* 0x00007610ffb07816 */ /* 0x000fc400000000b0 */
[----:B------:R-:W-:Y:S01]  /*19c0*/  LEA.HI.X.SX32 R79, R15, R168, 0x1, P6 ;  /* 0x000000a80f4f7211 */ /* 0x000fe200030f0eff */
[----:B------:R-:W-:-:S04]  /*19d0*/  IMAD R179, R4, 0x4, R177 ;  /* 0x0000000404b37824 */ /* 0x000fc800078e02b1 */
[C---:B------:R-:W-:Y:S01]  /*19e0*/  IMAD R181, R4.reuse, 0x4, R179 ;  /* 0x0000000404b57824 */ /* 0x040fe200078e02b3 */
[----:B------:R-:W-:Y:S01]  /*19f0*/  PRMT R170, RZ, 0x7610, R170 ;  /* 0x00007610ffaa7816 */ /* 0x000fe200000000aa */
[----:B-1----:R-:W1:Y:S02]  /*1a00*/  LDCU UR4, c[0x0][0x3b0] ;  /* 0x00007600ff0477ac */ /* 0x002e640008000800 */
[----:B------:R-:W-:Y:S01]  /*1a10*/  IMAD R183, R4, 0x4, R181 ;  /* 0x0000000404b77824 */ /* 0x000fe200078e02b5 */
[----:B------:R-:W-:-:S03]  /*1a20*/  LOP3.LUT R13, R167, 0x28, RZ, 0xfc, !PT ;  /* 0x00000028a70d7812 */ /* 0x000fc600078efcff */
[----:B------:R-:W-:Y:S01]  /*1a30*/  IMAD R85, R4, 0x4, R183 ;  /* 0x0000000404557824 */ /* 0x000fe200078e02b7 */
[----:B------:R2:W3:Y:S01]  /*1a40*/  @P5 LDG.E.U16 R176, desc[UR20][R78.64] ;  /* 0x000000144eb05981 */ /* 0x0004e2000c1e1500 */
[----:B------:R-:W-:-:S03]  /*1a50*/  LEA R82, P5, R177, R224, 0x1 ;  /* 0x000000e0b1527211 */ /* 0x000fc600078a08ff */
[----:B------:R4:W5:Y:S01]  /*1a60*/  @P2 LDG.E.U16 R240, desc[UR20][R76.64] ;  /* 0x000000144cf02981 */ /* 0x000962000c1e1500 */
[----:B------:R-:W-:Y:S02]  /*1a70*/  LEA.HI.X.SX32 R83, R177, R168, 0x1, P5 ;  /* 0x000000a8b1537211 */ /* 0x000fe400028f0eff */
[----:B------:R-:W-:Y:S02]  /*1a80*/  LEA R80, P6, R173, R224, 0x1 ;  /* 0x000000e0ad507211 */ /* 0x000fe400078c08ff */
[----:B------:R-:W-:Y:S01]  /*1a90*/  ISETP.LT.AND P2, PT, R13, R184, P0 ;  /* 0x000000b80d00720c */ /* 0x000fe20000741270 */
[----:B------:R-:W3:Y:S01]  /*1aa0*/  @P3 LDG.E.U16 R170, desc[UR20][R82.64] ;  /* 0x0000001452aa3981 */ /* 0x000ee2000c1e1500 */
[----:B--2---:R-:W-:Y:S02]  /*1ab0*/  LEA R78, P3, R85, R224, 0x1 ;  /* 0x000000e0554e7211 */ /* 0x004fe400078608ff */
[----:B------:R-:W-:Y:S01]  /*1ac0*/  LOP3.LUT R243, R167, 0x30, RZ, 0xfc, !PT ;  /* 0x00000030a7f37812 */ /* 0x000fe200078efcff */
[----:B------:R-:W-:Y:S01]  /*1ad0*/  IMAD R13, R4, 0x4, R85 ;  /* 0x00000004040d7824 */ /* 0x000fe200078e0255 */
[----:B------:R-:W-:-:S02]  /*1ae0*/  LEA.HI.X.SX32 R81, R173, R168, 0x1, P6 ;  /* 0x000000a8ad517211 */ /* 0x000fc400030f0eff */
[----:B------:R-:W-:Y:S02]  /*1af0*/  PRMT R164, RZ, 0x7610, R164 ;  /* 0x00007610ffa47816 */ /* 0x000fe400000000a4 */
[----:B----4-:R-:W-:Y:S02]  /*1b00*/  LEA R76, P6, R181, R224, 0x1 ;  /* 0x000000e0b54c7211 */ /* 0x010fe400078c08ff */
[----:B------:R-:W-:Y:S02]  /*1b10*/  LEA.HI.X.SX32 R79, R85, R168, 0x1, P3 ;  /* 0x000000a8554f7211 */ /* 0x000fe400018f0eff */
[----:B------:R-:W-:Y:S02]  /*1b20*/  LOP3.LUT R163, R167, 0x38, RZ, 0xfc, !PT ;  /* 0x00000038a7a37812 */ /* 0x000fe400078efcff */
[----:B------:R-:W-:Y:S01]  /*1b30*/  ISETP.LT.AND P5, PT, R243, R184, P0 ;  /* 0x000000b8f300720c */ /* 0x000fe200007a1270 */
[----:B------:R-:W-:Y:S01]  /*1b40*/  IMAD R15, R4, 0x4, R13 ;  /* 0x00000004040f7824 */ /* 0x000fe200078e020d */
[----:B------:R-:W-:Y:S01]  /*1b50*/  ISETP.GT.U32.AND P3, PT, R6, R10, PT ;  /* 0x0000000a0600720c */ /* 0x000fe20003f64070 */
[----:B------:R2:W4:Y:S01]  /*1b60*/  @P4 LDG.E.U16 R164, desc[UR20][R80.64] ;  /* 0x0000001450a44981 */ /* 0x000522000c1e1500 */
[----:B------:R-:W-:-:S02]  /*1b70*/  PRMT R172, RZ, 0x7610, R172 ;  /* 0x00007610ffac7816 */ /* 0x000fc400000000ac */
[----:B------:R-:W-:Y:S02]  /*1b80*/  LEA.HI.X.SX32 R77, R181, R168, 0x1, P6 ;  /* 0x000000a8b54d7211 */ /* 0x000fe400030f0eff */
[----:B------:R-:W-:Y:S02]  /*1b90*/  ISETP.LT.AND P4, PT, R163, R184, P0 ;  /* 0x000000b8a300720c */ /* 0x000fe40000781270 */
[----:B------:R-:W-:Y:S01]  /*1ba0*/  PRMT R174, RZ, 0x7610, R174 ;  /* 0x00007610ffae7816 */ /* 0x000fe200000000ae */
[----:B------:R0:W3:Y:S01]  /*1bb0*/  @P2 LDG.E.U16 R172, desc[UR20][R76.64] ;  /* 0x000000144cac2981 */ /* 0x0000e2000c1e1500 */
[----:B------:R-:W-:Y:S02]  /*1bc0*/  ISETP.GT.U32.AND P2, PT, R6, R12, PT ;  /* 0x0000000c0600720c */ /* 0x000fe40003f44070 */
[C---:B--2---:R-:W-:Y:S02]  /*1bd0*/  LEA R80, P6, R15.reuse, R224, 0x1 ;  /* 0x000000e00f507211 */ /* 0x044fe400078c08ff */
[----:B------:R-:W-:Y:S01]  /*1be0*/  PRMT R241, RZ, 0x7610, R241 ;  /* 0x00007610fff17816 */ /* 0x000fe200000000f1 */
[----:B------:R2:W2:Y:S01]  /*1bf0*/  @P5 LDG.E.U16 R174, desc[UR20][R78.64] ;  /* 0x000000144eae5981 */ /* 0x0004a2000c1e1500 */
[----:B------:R-:W-:Y:S01]  /*1c00*/  LEA.HI.X.SX32 R81, R15, R168, 0x1, P6 ;  /* 0x000000a80f517211 */ /* 0x000fe200030f0eff */
[----:B------:R-:W-:Y:S01]  /*1c10*/  @!P3 IMAD.IADD R10, R10, 0x1, -R6 ;  /* 0x000000010a0ab824 */ /* 0x000fe200078e0a06 */
[----:B------:R-:W-:-:S02]  /*1c20*/  ISETP.GT.U32.AND P6, PT, R6, R16, PT ;  /* 0x000000100600720c */ /* 0x000fc40003fc4070 */
[C---:B------:R-:W-:Y:S01]  /*1c30*/  ISETP.GT.U32.AND P5, PT, R6.reuse, R14, PT ;  /* 0x0000000e0600720c */ /* 0x040fe20003fa4070 */
[----:B------:R0:W2:Y:S01]  /*1c40*/  @P4 LDG.E.U16 R241, desc[UR20][R80.64] ;  /* 0x0000001450f14981 */ /* 0x0000a2000c1e1500 */
[C---:B------:R-:W-:Y:S02]  /*1c50*/  ISETP.GT.U32.AND P3, PT, R6.reuse, R17, PT ;  /* 0x000000110600720c */ /* 0x040fe40003f64070 */
[----:B------:R-:W-:Y:S01]  /*1c60*/  ISETP.GT.U32.AND P4, PT, R6, R10, PT ;  /* 0x0000000a0600720c */ /* 0x000fe20003f84070 */
[----:B------:R-:W-:Y:S01]  /*1c70*/  @!P2 IMAD.IADD R12, R12, 0x1, -R6 ;  /* 0x000000010c0ca824 */ /* 0x000fe200078e0a06 */
[----:B------:R-:W-:-:S05]  /*1c80*/  ISETP.GE.AND P2, PT, R134, RZ, PT ;  /* 0x000000ff8600720c */ /* 0x000fca0003f46270 */
[--C-:B------:R-:W-:Y:S01]  /*1c90*/  @!P6 IMAD.IADD R16, R16, 0x1, -R6.reuse ;  /* 0x000000011010e824 */ /* 0x100fe200078e0a06 */
[----:B------:R-:W-:Y:S01]  /*1ca0*/  ISETP.GT.U32.AND P6, PT, R6, R12, PT ;  /* 0x0000000c0600720c */ /* 0x000fe20003fc4070 */
[--C-:B------:R-:W-:Y:S02]  /*1cb0*/  @!P5 IMAD.IADD R14, R14, 0x1, -R6.reuse ;  /* 0x000000010e0ed824 */ /* 0x100fe400078e0a06 */
[--C-:B------:R-:W-:Y:S02]  /*1cc0*/  @!P3 IMAD.IADD R17, R17, 0x1, -R6.reuse ;  /* 0x000000011111b824 */ /* 0x100fe400078e0a06 */
[----:B------:R-:W-:Y:S01]  /*1cd0*/  @!P4 IMAD.IADD R10, R10, 0x1, -R6 ;  /* 0x000000010a0ac824 */ /* 0x000fe200078e0a06 */
[C---:B------:R-:W-:Y:S02]  /*1ce0*/  ISETP.GT.U32.AND P4, PT, R6.reuse, R14, PT ;  /* 0x0000000e0600720c */ /* 0x040fe40003f84070 */
[C---:B------:R-:W-:Y:S01]  /*1cf0*/  ISETP.GT.U32.AND P3, PT, R6.reuse, R17, PT ;  /* 0x000000110600720c */ /* 0x040fe20003f64070 */
[----:B------:R-:W-:Y:S01]  /*1d00*/  @!P2 IMAD.MOV R10, RZ, RZ, -R10 ;  /* 0x000000ffff0aa224 */ /* 0x000fe200078e0a0a */
[----:B------:R-:W-:-:S03]  /*1d10*/  ISETP.GT.U32.AND P2, PT, R6, R18, PT ;  /* 0x000000120600720c */ /* 0x000fc60003f44070 */
[----:B------:R-:W-:Y:S01]  /*1d20*/  @!P6 IMAD.IADD R12, R12, 0x1, -R6 ;  /* 0x000000010c0ce824 */ /* 0x000fe200078e0a06 */
[C---:B------:R-:W-:Y:S02]  /*1d30*/  ISETP.GT.U32.AND P6, PT, R6.reuse, R3, PT ;  /* 0x000000030600720c */ /* 0x040fe40003fc4070 */
[----:B------:R-:W-:-:S03]  /*1d40*/  ISETP.GT.U32.AND P5, PT, R6, R16, PT ;  /* 0x000000100600720c */ /* 0x000fc60003fa4070 */
[--C-:B------:R-:W-:Y:S01]  /*1d50*/  @!P4 IMAD.IADD R14, R14, 0x1, -R6.reuse ;  /* 0x000000010e0ec824 */ /* 0x100fe200078e0a06 */
[----:B------:R-:W-:Y:S01]  /*1d60*/  ISETP.GT.U32.AND P4, PT, R6, R19, PT ;  /* 0x000000130600720c */ /* 0x000fe20003f84070 */
[--C-:B------:R-:W-:Y:S01]  /*1d70*/  @!P3 IMAD.IADD R17, R17, 0x1, -R6.reuse ;  /* 0x000000011111b824 */ /* 0x100fe200078e0a06 */
[----:B------:R-:W-:Y:S01]  /*1d80*/  ISETP.GE.AND P3, PT, R132, RZ, PT ;  /* 0x000000ff8400720c */ /* 0x000fe20003f66270 */
[----:B------:R-:W-:Y:S01]  /*1d90*/  @!P2 IMAD.IADD R18, R18, 0x1, -R6 ;  /* 0x000000011212a824 */ /* 0x000fe200078e0a06 */
[----:B------:R-:W-:-:S03]  /*1da0*/  ISETP.GE.AND P2, PT, R131, RZ, PT ;  /* 0x000000ff8300720c */ /* 0x000fc60003f46270 */
[--C-:B------:R-:W-:Y:S01]  /*1db0*/  @!P6 IMAD.IADD R3, R3, 0x1, -R6.reuse ;  /* 0x000000010303e824 */ /* 0x100fe200078e0a06 */
[----:B------:R-:W-:Y:S01]  /*1dc0*/  ISETP.GE.AND P6, PT, R130, RZ, PT ;  /* 0x000000ff8200720c */ /* 0x000fe20003fc6270 */
[----:B------:R-:W-:Y:S01]  /*1dd0*/  @!P5 IMAD.IADD R16, R16, 0x1, -R6 ;  /* 0x000000011010d824 */ /* 0x000fe200078e0a06 */
[----:B------:R-:W-:-:S03]  /*1de0*/  ISETP.GE.AND P5, PT, R133, RZ, PT ;  /* 0x000000ff8500720c */ /* 0x000fc60003fa6270 */
[----:B------:R-:W-:Y:S02]  /*1df0*/  @!P4 IMAD.IADD R19, R19, 0x1, -R6 ;  /* 0x000000011313c824 */ /* 0x000fe400078e0a06 */
[----:B------:R-:W-:Y:S02]  /*1e00*/  @!P3 IMAD.MOV R14, RZ, RZ, -R14 ;  /* 0x000000ffff0eb224 */ /* 0x000fe400078e0a0e */
[----:B------:R-:W-:Y:S01]  /*1e10*/  @!P2 IMAD.MOV R16, RZ, RZ, -R16 ;  /* 0x000000ffff10a224 */ /* 0x000fe200078e0a10 */
[C---:B------:R-:W-:Y:S02]  /*1e20*/  ISETP.GT.U32.AND P3, PT, R6.reuse, R19, PT ;  /* 0x000000130600720c */ /* 0x040fe40003f64070 */
[C---:B------:R-:W-:Y:S01]  /*1e30*/  ISETP.GT.U32.AND P2, PT, R6.reuse, R25, PT ;  /* 0x000000190600720c */ /* 0x040fe20003f44070 */
[----:B------:R-:W-:Y:S01]  /*1e40*/  @!P6 IMAD.MOV R17, RZ, RZ, -R17 ;  /* 0x000000ffff11e224 */ /* 0x000fe200078e0a11 */
[C---:B------:R-:W-:Y:S01]  /*1e50*/  ISETP.GT.U32.AND P4, PT, R6.reuse, R18, PT ;  /* 0x000000120600720c */ /* 0x040fe20003f84070 */
[----:B------:R-:W-:Y:S01]  /*1e60*/  @!P5 IMAD.MOV R12, RZ, RZ, -R12 ;  /* 0x000000ffff0cd224 */ /* 0x000fe200078e0a0c */
[----:B------:R-:W-:-:S02]  /*1e70*/  ISETP.GT.U32.AND P6, PT, R6, R21, PT ;  /* 0x000000150600720c */ /* 0x000fc40003fc4070 */
[----:B------:R-:W-:-:S05]  /*1e80*/  ISETP.GT.U32.AND P5, PT, R6, R3, PT ;  /* 0x000000030600720c */ /* 0x000fca0003fa4070 */
[--C-:B------:R-:W-:Y:S01]  /*1e90*/  @!P3 IMAD.IADD R19, R19, 0x1, -R6.reuse ;  /* 0x000000011313b824 */ /* 0x100fe200078e0a06 */
[----:B------:R-:W-:Y:S01]  /*1ea0*/  ISETP.GE.AND P3, PT, R128, RZ, PT ;  /* 0x000000ff8000720c */ /* 0x000fe20003f66270 */
[--C-:B------:R-:W-:Y:S02]  /*1eb0*/  @!P2 IMAD.IADD R25, R25, 0x1, -R6.reuse ;  /* 0x000000011919a824 */ /* 0x100fe400078e0a06 */
[--C-:B------:R-:W-:Y:S01]  /*1ec0*/  @!P4 IMAD.IADD R18, R18, 0x1, -R6.reuse ;  /* 0x000000011212c824 */ /* 0x100fe200078e0a06 */
[C---:B------:R-:W-:Y:S01]  /*1ed0*/  ISETP.GT.U32.AND P4, PT, R6.reuse, R27, PT ;  /* 0x0000001b0600720c */ /* 0x040fe20003f84070 */
[--C-:B------:R-:W-:Y:S01]  /*1ee0*/  @!P6 IMAD.IADD R21, R21, 0x1, -R6.reuse ;  /* 0x000000011515e824 */ /* 0x100fe200078e0a06 */
[----:B------:R-:W-:Y:S01]  /*1ef0*/  ISETP.GT.U32.AND P6, PT, R6, R25, PT ;  /* 0x000000190600720c */ /* 0x000fe20003fc4070 */
[----:B------:R-:W-:Y:S01]  /*1f00*/  @!P5 IMAD.IADD R3, R3, 0x1, -R6 ;  /* 0x000000010303d824 */ /* 0x000fe200078e0a06 */
[----:B------:R-:W-:-:S03]  /*1f10*/  ISETP.GE.AND P5, PT, R129, RZ, PT ;  /* 0x000000ff8100720c */ /* 0x000fc60003fa6270 */
[----:B------:R-:W-:-:S04]  /*1f20*/  IMAD.MOV.U32 R20, RZ, RZ, R3 ;  /* 0x000000ffff147224 */ /* 0x000fc800078e0003 */
[----:B------:R-:W-:Y:S01]  /*1f30*/  @!P3 IMAD.MOV R20, RZ, RZ, -R20 ;  /* 0x000000ffff14b224 */ /* 0x000fe200078e0a14 */
[C---:B------:R-:W-:Y:S01]  /*1f40*/  ISETP.GT.U32.AND P3, PT, R6.reuse, R29, PT ;  /* 0x0000001d0600720c */ /* 0x040fe20003f64070 */
[--C-:B------:R-:W-:Y:S01]  /*1f50*/  @!P4 IMAD.IADD R27, R27, 0x1, -R6.reuse ;  /* 0x000000011b1bc824 */ /* 0x100fe200078e0a06 */
[----:B------:R-:W-:Y:S01]  /*1f60*/  ISETP.GE.AND P2, PT, R127, RZ, PT ;  /* 0x000000ff7f00720c */ /* 0x000fe20003f46270 */
[----:B------:R-:W-:Y:S01]  /*1f70*/  @!P6 IMAD.IADD R25, R25, 0x1, -R6 ;  /* 0x000000011919e824 */ /* 0x000fe200078e0a06 */
[----:B------:R-:W-:Y:S02]  /*1f80*/  ISETP.GT.U32.AND P4, PT, R6, R21, PT ;  /* 0x000000150600720c */ /* 0x000fe40003f84070 */
[----:B------:R-:W-:Y:S01]  /*1f90*/  ISETP.GE.AND P6, PT, R126, RZ, PT ;  /* 0x000000ff7e00720c */ /* 0x000fe20003fc6270 */
[----:B------:R-:W-:Y:S01]  /*1fa0*/  @!P5 IMAD.MOV R18, RZ, RZ, -R18 ;  /* 0x000000ffff12d224 */ /* 0x000fe200078e0a12 */
[----:B------:R-:W-:-:S05]  /*1fb0*/  ISETP.GT.U32.AND P5, PT, R6, R27, PT ;  /* 0x0000001b0600720c */ /* 0x000fca0003fa4070 */
[--C-:B------:R-:W-:Y:S01]  /*1fc0*/  @!P3 IMAD.IADD R29, R29, 0x1, -R6.reuse ;  /* 0x000000011d1db824 */ /* 0x100fe200078e0a06 */
[----:B------:R-:W-:Y:S01]  /*1fd0*/  ISETP.GE.AND P3, PT, R124, RZ, PT ;  /* 0x000000ff7c00720c */ /* 0x000fe20003f66270 */
[----:B------:R-:W-:Y:S01]  /*1fe0*/  @!P2 IMAD.MOV R19, RZ, RZ, -R19 ;  /* 0x000000ffff13a224 */ /* 0x000fe200078e0a13 */
[C---:B------:R-:W-:Y:S01]  /*1ff0*/  ISETP.GT.U32.AND P2, PT, R6.reuse, R23, PT ;  /* 0x000000170600720c */ /* 0x040fe20003f44070 */
[--C-:B------:R-:W-:Y:S01]  /*2000*/  @!P4 IMAD.IADD R21, R21, 0x1, -R6.reuse ;  /* 0x000000011515c824 */ /* 0x100fe200078e0a06 */
[C---:B------:R-:W-:Y:S01]  /*2010*/  ISETP.GT.U32.AND P4, PT, R6.reuse, R43, PT ;  /* 0x0000002b0600720c */ /* 0x040fe20003f84070 */
[----:B------:R-:W-:Y:S01]  /*2020*/  @!P6 IMAD.MOV R25, RZ, RZ, -R25 ;  /* 0x000000ffff19e224 */ /* 0x000fe200078e0a19 */
[----:B------:R-:W-:Y:S01]  /*2030*/  ISETP.GT.U32.AND P6, PT, R6, R29, PT ;  /* 0x0000001d0600720c */ /* 0x000fe20003fc4070 */
[----:B------:R-:W-:Y:S01]  /*2040*/  @!P5 IMAD.IADD R27, R27, 0x1, -R6 ;  /* 0x000000011b1bd824 */ /* 0x000fe200078e0a06 */
[----:B------:R-:W-:-:S05]  /*2050*/  ISETP.GE.AND P5, PT, R125, RZ, PT ;  /* 0x000000ff7d00720c */ /* 0x000fca0003fa6270 */
[----:B------:R-:W-:Y:S01]  /*2060*/  @!P3 IMAD.MOV R27, RZ, RZ, -R27 ;  /* 0x000000ffff1bb224 */ /* 0x000fe200078e0a1b */
[C---:B------:R-:W-:Y:S01]  /*2070*/  ISETP.GT.U32.AND P3, PT, R6.reuse, R33, PT ;  /* 0x000000210600720c */ /* 0x040fe20003f64070 */
[--C-:B------:R-:W-:Y:S02]  /*2080*/  @!P2 IMAD.IADD R23, R23, 0x1, -R6.reuse ;  /* 0x000000011717a824 */ /* 0x100fe400078e0a06 */
[--C-:B------:R-:W-:Y:S01]  /*2090*/  @!P4 IMAD.IADD R43, R43, 0x1, -R6.reuse ;  /* 0x000000012b2bc824 */ /* 0x100fe200078e0a06 */
[----:B------:R-:W-:Y:S01]  /*20a0*/  ISETP.GE.AND P4, PT, R123, RZ, PT ;  /* 0x000000ff7b00720c */ /* 0x000fe20003f86270 */
[----:B------:R-:W-:Y:S01]  /*20b0*/  @!P6 IMAD.IADD R29, R29, 0x1, -R6 ;  /* 0x000000011d1de824 */ /* 0x000fe200078e0a06 */
[C---:B------:R-:W-:Y:S02]  /*20c0*/  ISETP.GT.U32.AND P6, PT, R6.reuse, R35, PT ;  /* 0x000000230600720c */ /* 0x040fe40003fc4070 */
[C---:B------:R-:W-:Y:S01]  /*20d0*/  ISETP.GT.U32.AND P2, PT, R6.reuse, R23, PT ;  /* 0x000000170600720c */ /* 0x040fe20003f44070 */
[----:B------:R-:W-:Y:S01]  /*20e0*/  @!P5 IMAD.MOV R21, RZ, RZ, -R21 ;  /* 0x000000ffff15d224 */ /* 0x000fe200078e0a15 */
[----:B------:R-:W-:-:S03]  /*20f0*/  ISETP.GT.U32.AND P5, PT, R6, R43, PT ;  /* 0x0000002b0600720c */ /* 0x000fc60003fa4070 */
[----:B------:R-:W-:-:S04]  /*2100*/  @!P3 IMAD.IADD R33, R33, 0x1, -R6 ;  /* 0x000000012121b824 */ /* 0x000fc800078e0a06 */
[----:B------:R-:W-:Y:S01]  /*2110*/  @!P4 IMAD.MOV R29, RZ, RZ, -R29 ;  /* 0x000000ffff1dc224 */ /* 0x000fe200078e0a1d */
[----:B------:R-:W-:Y:S01]  /*2120*/  ISETP.GT.U32.AND P4, PT, R6, R33, PT ;  /* 0x000000210600720c */ /* 0x000fe20003f84070 */
[--C-:B------:R-:W-:Y:S01]  /*2130*/  @!P6 IMAD.IADD R35, R35, 0x1, -R6.reuse ;  /* 0x000000012323e824 */ /* 0x100fe200078e0a06 */
[----:B------:R-:W-:Y:S01]  /*2140*/  ISETP.GE.AND P3, PT, R121, RZ, PT ;  /* 0x000000ff7900720c */ /* 0x000fe20003f66270 */
[--C-:B------:R-:W-:Y:S01]  /*2150*/  @!P2 IMAD.IADD R23, R23, 0x1, -R6.reuse ;  /* 0x000000011717a824 */ /* 0x100fe200078e0a06 */
[----:B------:R-:W-:Y:S02]  /*2160*/  ISETP.GE.AND P2, PT, R122, RZ, PT ;  /* 0x000000ff7a00720c */ /* 0x000fe40003f46270 */
[C---:B------:R-:W-:Y:S01]  /*2170*/  ISETP.GT.U32.AND P6, PT, R6.reuse, R35, PT ;  /* 0x000000230600720c */ /* 0x040fe20003fc4070 */
[----:B------:R-:W-:Y:S01]  /*2180*/  @!P5 IMAD.IADD R43, R43, 0x1, -R6 ;  /* 0x000000012b2bd824 */ /* 0x000fe200078e0a06 */
[----:B------:R-:W-:-:S05]  /*2190*/  ISETP.GT.U32.AND P5, PT, R6, R39, PT ;  /* 0x000000270600720c */ /* 0x000fca0003fa4070 */
[--C-:B------:R-:W-:Y:S01]  /*21a0*/  @!P4 IMAD.IADD R33, R33, 0x1, -R6.reuse ;  /* 0x000000012121c824 */ /* 0x100fe200078e0a06 */
[C---:B------:R-:W-:Y:S01]  /*21b0*/  ISETP.GT.U32.AND P4, PT, R6.reuse, R51, PT ;  /* 0x000000330600720c */ /* 0x040fe20003f84070 */
[----:B------:R-:W-:Y:S01]  /*21c0*/  @!P3 IMAD.MOV R43, RZ, RZ, -R43 ;  /* 0x000000ffff2bb224 */ /* 0x000fe200078e0a2b */
[C---:B------:R-:W-:Y:S01]  /*21d0*/  ISETP.GT.U32.AND P3, PT, R6.reuse, R49, PT ;  /* 0x000000310600720c */ /* 0x040fe20003f64070 */
[----:B------:R-:W-:Y:S01]  /*21e0*/  @!P2 IMAD.MOV R23, RZ, RZ, -R23 ;  /* 0x000000ffff17a224 */ /* 0x000fe200078e0a17 */
[----:B------:R-:W-:Y:S01]  /*21f0*/  ISETP.GT.U32.AND P2, PT, R6, R31, PT ;  /* 0x0000001f0600720c */ /* 0x000fe20003f44070 */
[--C-:B------:R-:W-:Y:S01]  /*2200*/  @!P6 IMAD.IADD R35, R35, 0x1, -R6.reuse ;  /* 0x000000012323e824 */ /* 0x100fe200078e0a06 */
[----:B------:R-:W-:Y:S01]  /*2210*/  ISETP.GE.AND P6, PT, R120, RZ, PT ;  /* 0x000000ff7800720c */ /* 0x000fe20003fc6270 */
[----:B------:R-:W-:-:S05]  /*2220*/  @!P5 IMAD.IADD R39, R39, 0x1, -R6 ;  /* 0x000000012727d824 */ /* 0x000fca00078e0a06 */
[----:B------:R-:W-:Y:S01]  /*2230*/  ISETP.GT.U32.AND P5, PT, R6, R39, PT ;  /* 0x000000270600720c */ /* 0x000fe20003fa4070 */
[--C-:B------:R-:W-:Y:S02]  /*2240*/  @!P4 IMAD.IADD R51, R51, 0x1, -R6.reuse ;  /* 0x000000013333c824 */ /* 0x100fe400078e0a06 */
[--C-:B------:R-:W-:Y:S02]  /*2250*/  @!P3 IMAD.IADD R49, R49, 0x1, -R6.reuse ;  /* 0x000000013131b824 */ /* 0x100fe400078e0a06 */
[----:B------:R-:W-:Y:S01]  /*2260*/  @!P2 IMAD.IADD R31, R31, 0x1, -R6 ;  /* 0x000000011f1fa824 */ /* 0x000fe200078e0a06 */
[----:B------:R-:W-:Y:S01]  /*2270*/  ISETP.GE.AND P2, PT, R186, RZ, PT ;  /* 0x000000ffba00720c */ /* 0x000fe20003f46270 */
[----:B------:R-:W-:Y:S01]  /*2280*/  @!P6 IMAD.MOV R33, RZ, RZ, -R33 ;  /* 0x000000ffff21e224 */ /* 0x000fe200078e0a21 */
[C---:B------:R-:W-:Y:S02]  /*2290*/  ISETP.GT.U32.AND P6, PT, R6.reuse, R51, PT ;  /* 0x000000330600720c */ /* 0x040fe40003fc4070 */
[----:B------:R-:W-:-:S03]  /*22a0*/  ISETP.GT.U32.AND P4, PT, R6, R49, PT ;  /* 0x000000310600720c */ /* 0x000fc60003f84070 */
[----:B------:R-:W-:Y:S01]  /*22b0*/  @!P5 IMAD.IADD R39, R39, 0x1, -R6 ;  /* 0x000000012727d824 */ /* 0x000fe200078e0a06 */
[----:B------:R-:W-:Y:S02]  /*22c0*/  ISETP.GE.AND P5, PT, R111, RZ, PT ;  /* 0x000000ff6f00720c */ /* 0x000fe40003fa6270 */
[----:B------:R-:W-:-:S03]  /*22d0*/  ISETP.GT.U32.AND P3, PT, R6, R31, PT ;  /* 0x0000001f0600720c */ /* 0x000fc60003f64070 */
[----:B------:R-:W-:Y:S01]  /*22e0*/  @!P2 IMAD.MOV R39, RZ, RZ, -R39 ;  /* 0x000000ffff27a224 */ /* 0x000fe200078e0a27 */
[C---:B------:R-:W-:Y:S01]  /*22f0*/  ISETP.GT.U32.AND P2, PT, R6.reuse, R41, PT ;  /* 0x000000290600720c */ /* 0x040fe20003f44070 */
[--C-:B------:R-:W-:Y:S01]  /*2300*/  @!P6 IMAD.IADD R51, R51, 0x1, -R6.reuse ;  /* 0x000000013333e824 */ /* 0x100fe200078e0a06 */
[C---:B------:R-:W-:Y:S01]  /*2310*/  ISETP.GT.U32.AND P6, PT, R6.reuse, R47, PT ;  /* 0x0000002f0600720c */ /* 0x040fe20003fc4070 */
[----:B------:R-:W-:Y:S01]  /*2320*/  @!P4 IMAD.IADD R49, R49, 0x1, -R6 ;  /* 0x000000013131c824 */ /* 0x000fe200078e0a06 */
[----:B------:R-:W-:-:S03]  /*2330*/  ISETP.GT.U32.AND P4, PT, R6, R45, PT ;  /* 0x0000002d0600720c */ /* 0x000fc60003f84070 */
[----:B------:R-:W-:Y:S01]  /*2340*/  @!P5 IMAD.MOV R35, RZ, RZ, -R35 ;  /* 0x000000ffff23d224 */ /* 0x000fe200078e0a23 */
[----:B------:R-:W-:Y:S01]  /*2350*/  ISETP.GE.AND P5, PT, R137, RZ, PT ;  /* 0x000000ff8900720c */ /* 0x000fe20003fa6270 */
[----:B------:R-:W-:Y:S01]  /*2360*/  @!P3 IMAD.IADD R31, R31, 0x1, -R6 ;  /* 0x000000011f1fb824 */ /* 0x000fe200078e0a06 */
[----:B------:R-:W-:-:S03]  /*2370*/  ISETP.GE.AND P3, PT, R110, RZ, PT ;  /* 0x000000ff6e00720c */ /* 0x000fc60003f66270 */
[--C-:B------:R-:W-:Y:S01]  /*2380*/  @!P2 IMAD.IADD R41, R41, 0x1, -R6.reuse ;  /* 0x000000012929a824 */ /* 0x100fe200078e0a06 */
[----:B------:R-:W-:Y:S01]  /*2390*/  ISETP.GE.AND P2, PT, R109, RZ, PT ;  /* 0x000000ff6d00720c */ /* 0x000fe20003f46270 */
[--C-:B------:R-:W-:Y:S02]  /*23a0*/  @!P6 IMAD.IADD R47, R47, 0x1, -R6.reuse ;  /* 0x000000012f2fe824 */ /* 0x100fe400078e0a06 */
[----:B------:R-:W-:Y:S01]  /*23b0*/  @!P4 IMAD.IADD R45, R45, 0x1, -R6 ;  /* 0x000000012d2dc824 */ /* 0x000fe200078e0a06 */
[C---:B------:R-:W-:Y:S02]  /*23c0*/  ISETP.GT.U32.AND P4, PT, R6.reuse, R41, PT ;  /* 0x000000290600720c */ /* 0x040fe40003f84070 */
[C---:B------:R-:W-:Y:S01]  /*23d0*/  ISETP.GT.U32.AND P6, PT, R6.reuse, R47, PT ;  /* 0x0000002f0600720c */ /* 0x040fe20003fc4070 */
[----:B------:R-:W-:Y:S01]  /*23e0*/  @!P5 IMAD.MOV R31, RZ, RZ, -R31 ;  /* 0x000000ffff1fd224 */ /* 0x000fe200078e0a1f */
[C---:B------:R-:W-:Y:S01]  /*23f0*/  ISETP.GT.U32.AND P5, PT, R6.reuse, R45, PT ;  /* 0x0000002d0600720c */ /* 0x040fe20003fa4070 */
[----:B------:R-:W-:Y:S01]  /*2400*/  @!P3 IMAD.MOV R49, RZ, RZ, -R49 ;  /* 0x000000ffff31b224 */ /* 0x000fe200078e0a31 */
[----:B------:R-:W-:-:S03]  /*2410*/  ISETP.GT.U32.AND P3, PT, R6, R53, PT ;  /* 0x000000350600720c */ /* 0x000fc60003f64070 */
[----:B------:R-:W-:Y:S01]  /*2420*/  @!P2 IMAD.MOV R51, RZ, RZ, -R51 ;  /* 0x000000ffff33a224 */ /* 0x000fe200078e0a33 */
[----:B------:R-:W-:-:S03]  /*2430*/  ISETP.GT.U32.AND P2, PT, R6, R55, PT ;  /* 0x000000370600720c */ /* 0x000fc60003f44070 */
[--C-:B------:R-:W-:Y:S01]  /*2440*/  @!P4 IMAD.IADD R41, R41, 0x1, -R6.reuse ;  /* 0x000000012929c824 */ /* 0x100fe200078e0a06 */
[----:B------:R-:W-:Y:S01]  /*2450*/  ISETP.GT.U32.AND P4, PT, R6, R57, PT ;  /* 0x000000390600720c */ /* 0x000fe20003f84070 */
[--C-:B------:R-:W-:Y:S01]  /*2460*/  @!P6 IMAD.IADD R47, R47, 0x1, -R6.reuse ;  /* 0x000000012f2fe824 */ /* 0x100fe200078e0a06 */
[----:B------:R-:W-:Y:S01]  /*2470*/  ISETP.GE.AND P6, PT, R108, RZ, PT ;  /* 0x000000ff6c00720c */ /* 0x000fe20003fc6270 */
[--C-:B------:R-:W-:Y:S01]  /*2480*/  @!P5 IMAD.IADD R45, R45, 0x1, -R6.reuse ;  /* 0x000000012d2dd824 */ /* 0x100fe200078e0a06 */
[----:B------:R-:W-:Y:S01]  /*2490*/  ISETP.GT.U32.AND P5, PT, R6, R59, PT ;  /* 0x0000003b0600720c */ /* 0x000fe20003fa4070 */
[----:B------:R-:W-:Y:S01]  /*24a0*/  @!P3 IMAD.IADD R53, R53, 0x1, -R6 ;  /* 0x000000013535b824 */ /* 0x000fe200078e0a06 */
[----:B------:R-:W-:-:S03]  /*24b0*/  ISETP.GE.AND P3, PT, R107, RZ, PT ;  /* 0x000000ff6b00720c */ /* 0x000fc60003f66270 */
[----:B------:R-:W-:-:S04]  /*24c0*/  @!P2 IMAD.IADD R55, R55, 0x1, -R6 ;  /* 0x000000013737a824 */ /* 0x000fc800078e0a06 */
[--C-:B------:R-:W-:Y:S01]  /*24d0*/  @!P4 IMAD.IADD R57, R57, 0x1, -R6.reuse ;  /* 0x000000013939c824 */ /* 0x100fe200078e0a06 */
[C---:B------:R-:W-:Y:S01]  /*24e0*/  ISETP.GT.U32.AND P4, PT, R6.reuse, R53, PT ;  /* 0x000000350600720c */ /* 0x040fe20003f84070 */
[----:B------:R-:W-:Y:S01]  /*24f0*/  @!P6 IMAD.MOV R41, RZ, RZ, -R41 ;  /* 0x000000ffff29e224 */ /* 0x000fe200078e0a29 */
[----:B------:R-:W-:Y:S01]  /*2500*/  ISETP.GT.U32.AND P6, PT, R6, R55, PT ;  /* 0x000000370600720c */ /* 0x000fe20003fc4070 */
[----:B------:R-:W-:Y:S01]  /*2510*/  @!P5 IMAD.IADD R59, R59, 0x1, -R6 ;  /* 0x000000013b3bd824 */ /* 0x000fe200078e0a06 */
[----:B------:R-:W-:Y:S01]  /*2520*/  ISETP.GE.AND P2, PT, R106, RZ, PT ;  /* 0x000000ff6a00720c */ /* 0x000fe20003f46270 */
[----:B------:R-:W-:Y:S01]  /*2530*/  @!P3 IMAD.MOV R45, RZ, RZ, -R45 ;  /* 0x000000ffff2db224 */ /* 0x000fe200078e0a2d */
[C---:B------:R-:W-:Y:S02]  /*2540*/  ISETP.GT.U32.AND P3, PT, R6.reuse, R57, PT ;  /* 0x000000390600720c */ /* 0x040fe40003f64070 */
[----:B------:R-:W-:-:S05]  /*2550*/  ISETP.GT.U32.AND P5, PT, R6, R59, PT ;  /* 0x0000003b0600720c */ /* 0x000fca0003fa4070 */
[--C-:B------:R-:W-:Y:S01]  /*2560*/  @!P4 IMAD.IADD R53, R53, 0x1, -R6.reuse ;  /* 0x000000013535c824 */ /* 0x100fe200078e0a06 */
[C---:B------:R-:W-:Y:S01]  /*2570*/  ISETP.GT.U32.AND P4, PT, R6.reuse, R63, PT ;  /* 0x0000003f0600720c */ /* 0x040fe20003f84070 */
[--C-:B------:R-:W-:Y:S01]  /*2580*/  @!P6 IMAD.IADD R55, R55, 0x1, -R6.reuse ;  /* 0x000000013737e824 */ /* 0x100fe200078e0a06 */
[----:B------:R-:W-:Y:S01]  /*2590*/  ISETP.GT.U32.AND P6, PT, R6, R67, PT ;  /* 0x000000430600720c */ /* 0x000fe20003fc4070 */
[----:B------:R-:W-:Y:S01]  /*25a0*/  @!P2 IMAD.MOV R47, RZ, RZ, -R47 ;  /* 0x000000ffff2fa224 */ /* 0x000fe200078e0a2f */
[----:B------:R-:W-:Y:S01]  /*25b0*/  ISETP.GE.AND P2, PT, R105, RZ, PT ;  /* 0x000000ff6900720c */ /* 0x000fe20003f46270 */
[--C-:B------:R-:W-:Y:S01]  /*25c0*/  @!P3 IMAD.IADD R57, R57, 0x1, -R6.reuse ;  /* 0x000000013939b824 */ /* 0x100fe200078e0a06 */
[----:B------:R-:W-:Y:S01]  /*25d0*/  ISETP.GE.AND P3, PT, R104, RZ, PT ;  /* 0x000000ff6800720c */ /* 0x000fe20003f66270 */
[----:B------:R-:W-:Y:S01]  /*25e0*/  @!P5 IMAD.IADD R59, R59, 0x1, -R6 ;  /* 0x000000013b3bd824 */ /* 0x000fe200078e0a06 */
[----:B------:R-:W-:-:S05]  /*25f0*/  ISETP.GT.U32.AND P5, PT, R6, R69, PT ;  /* 0x000000450600720c */ /* 0x000fca0003fa4070 */
[--C-:B------:R-:W-:Y:S01]  /*2600*/  @!P4 IMAD.IADD R63, R63, 0x1, -R6.reuse ;  /* 0x000000013f3fc824 */ /* 0x100fe200078e0a06 */
[----:B------:R-:W-:Y:S01]  /*2610*/  ISETP.GE.AND P4, PT, R103, RZ, PT ;  /* 0x000000ff6700720c */ /* 0x000fe20003f86270 */
[--C-:B------:R-:W-:Y:S01]  /*2620*/  @!P6 IMAD.IADD R67, R67, 0x1, -R6.reuse ;  /* 0x000000014343e824 */ /* 0x100fe200078e0a06 */
[----:B------:R-:W-:Y:S01]  /*2630*/  ISETP.GE.AND P6, PT, R102, RZ, PT ;  /* 0x000000ff6600720c */ /* 0x000fe20003fc6270 */
[----:B------:R-:W-:Y:S01]  /*2640*/  @!P2 IMAD.MOV R53, RZ, RZ, -R53 ;  /* 0x000000ffff35a224 */ /* 0x000fe200078e0a35 */
[C---:B------:R-:W-:Y:S01]  /*2650*/  ISETP.GT.U32.AND P2, PT, R6.reuse, R63, PT ;  /* 0x0000003f0600720c */ /* 0x040fe20003f44070 */
[----:B------:R-:W-:Y:S01]  /*2660*/  @!P3 IMAD.MOV R55, RZ, RZ, -R55 ;  /* 0x000000ffff37b224 */ /* 0x000fe200078e0a37 */
[----:B------:R-:W-:Y:S01]  /*2670*/  ISETP.GT.U32.AND P3, PT, R6, R67, PT ;  /* 0x000000430600720c */ /* 0x000fe20003f64070 */
[----:B------:R-:W-:-:S05]  /*2680*/  @!P5 IMAD.IADD R69, R69, 0x1, -R6 ;  /* 0x000000014545d824 */ /* 0x000fca00078e0a06 */
[C---:B------:R-:W-:Y:S01]  /*2690*/  ISETP.GT.U32.AND P5, PT, R6.reuse, R69, PT ;  /* 0x000000450600720c */ /* 0x040fe20003fa4070 */
[----:B------:R-:W-:Y:S01]  /*26a0*/  @!P4 IMAD.MOV R57, RZ, RZ, -R57 ;  /* 0x000000ffff39c224 */ /* 0x000fe200078e0a39 */
[C---:B------:R-:W-:Y:S01]  /*26b0*/  ISETP.GT.U32.AND P4, PT, R6.reuse, R61, PT ;  /* 0x0000003d0600720c */ /* 0x040fe20003f84070 */
[----:B------:R-:W-:Y:S01]  /*26c0*/  @!P6 IMAD.MOV R59, RZ, RZ, -R59 ;  /* 0x000000ffff3be224 */ /* 0x000fe200078e0a3b */
[C---:B------:R-:W-:Y:S01]  /*26d0*/  ISETP.GT.U32.AND P6, PT, R6.reuse, R65, PT ;  /* 0x000000410600720c */ /* 0x040fe20003fc4070 */
[--C-:B------:R-:W-:Y:S01]  /*26e0*/  @!P2 IMAD.IADD R63, R63, 0x1, -R6.reuse ;  /* 0x000000013f3fa824 */ /* 0x100fe200078e0a06 */
[C---:B------:R-:W-:Y:S01]  /*26f0*/  ISETP.GT.U32.AND P2, PT, R6.reuse, R75, PT ;  /* 0x0000004b0600720c */ /* 0x040fe20003f44070 */
[----:B------:R-:W-:Y:S01]  /*2700*/  @!P3 IMAD.IADD R67, R67, 0x1, -R6 ;  /* 0x000000014343b824 */ /* 0x000fe200078e0a06 */
[----:B------:R-:W-:-:S05]  /*2710*/  ISETP.GT.U32.AND P3, PT, R6, R73, PT ;  /* 0x000000490600720c */ /* 0x000fca0003f64070 */
[--C-:B------:R-:W-:Y:S01]  /*2720*/  @!P5 IMAD.IADD R69, R69, 0x1, -R6.reuse ;  /* 0x000000014545d824 */ /* 0x100fe200078e0a06 */
[----:B------:R-:W-:Y:S01]  /*2730*/  ISETP.GE.AND P5, PT, R101, RZ, PT ;  /* 0x000000ff6500720c */ /* 0x000fe20003fa6270 */
[--C-:B------:R-:W-:Y:S02]  /*2740*/  @!P4 IMAD.IADD R61, R61, 0x1, -R6.reuse ;  /* 0x000000013d3dc824 */ /* 0x100fe400078e0a06 */
[--C-:B------:R-:W-:Y:S01]  /*2750*/  @!P6 IMAD.IADD R65, R65, 0x1, -R6.reuse ;  /* 0x000000014141e824 */ /* 0x100fe200078e0a06 */
[----:B------:R-:W-:Y:S01]  /*2760*/  ISETP.GE.AND P6, PT, R99, RZ, PT ;  /* 0x000000ff6300720c */ /* 0x000fe20003fc6270 */
[--C-:B------:R-:W-:Y:S01]  /*2770*/  @!P2 IMAD.IADD R75, R75, 0x1, -R6.reuse ;  /* 0x000000014b4ba824 */ /* 0x100fe200078e0a06 */
[----:B------:R-:W-:Y:S02]  /*2780*/  ISETP.GE.AND P4, PT, R100, RZ, PT ;  /* 0x000000ff6400720c */ /* 0x000fe40003f86270 */
[----:B------:R-:W-:Y:S01]  /*2790*/  ISETP.GT.U32.AND P2, PT, R6, R61, PT ;  /* 0x0000003d0600720c */ /* 0x000fe20003f44070 */
[----:B------:R-:W-:-:S02]  /*27a0*/  @!P3 IMAD.IADD R73, R73, 0x1, -R6 ;  /* 0x000000014949b824 */ /* 0x000fc400078e0a06 */
[----:B------:R-:W-:Y:S02]  /*27b0*/  IMAD.MOV.U32 R22, RZ, RZ, R69 ;  /* 0x000000ffff167224 */ /* 0x000fe400078e0045 */
[----:B------:R-:W-:Y:S01]  /*27c0*/  @!P5 IMAD.MOV R63, RZ, RZ, -R63 ;  /* 0x000000ffff3fd224 */ /* 0x000fe200078e0a3f */
[C---:B------:R-:W-:Y:S02]  /*27d0*/  ISETP.GT.U32.AND P5, PT, R6.reuse, R73, PT ;  /* 0x000000490600720c */ /* 0x040fe40003fa4070 */
[C---:B------:R-:W-:Y:S01]  /*27e0*/  ISETP.GT.U32.AND P3, PT, R6.reuse, R65, PT ;  /* 0x000000410600720c */ /* 0x040fe20003f64070 */
[----:B------:R-:W-:Y:S01]  /*27f0*/  @!P6 IMAD.MOV R22, RZ, RZ, -R22 ;  /* 0x000000ffff16e224 */ /* 0x000fe200078e0a16 */
[C---:B------:R-:W-:Y:S01]  /*2800*/  ISETP.GT.U32.AND P6, PT, R6.reuse, R113, PT ;  /* 0x000000710600720c */ /* 0x040fe20003fc4070 */
[----:B------:R-:W-:Y:S01]  /*2810*/  @!P4 IMAD.MOV R67, RZ, RZ, -R67 ;  /* 0x000000ffff43c224 */ /* 0x000fe200078e0a43 */
[C---:B------:R-:W-:Y:S01]  /*2820*/  ISETP.GT.U32.AND P4, PT, R6.reuse, R75, PT ;  /* 0x0000004b0600720c */ /* 0x040fe20003f84070 */
[----:B------:R-:W-:Y:S01]  /*2830*/  @!P2 IMAD.IADD R61, R61, 0x1, -R6 ;  /* 0x000000013d3da824 */ /* 0x000fe200078e0a06 */
[----:B------:R-:W-:-:S02]  /*2840*/  ISETP.GT.U32.AND P2, PT, R6, R71, PT ;  /* 0x000000470600720c */ /* 0x000fc40003f44070 */
[----:B------:R-:W-:-:S03]  /*2850*/  LOP3.LUT R91, R134, 0x94, RZ, 0xfc, !PT ;  /* 0x00000094865b7812 */ /* 0x000fc600078efcff */
[--C-:B------:R-:W-:Y:S01]  /*2860*/  @!P5 IMAD.IADD R73, R73, 0x1, -R6.reuse ;  /* 0x000000014949d824 */ /* 0x100fe200078e0a06 */
[----:B------:R-:W-:Y:S01]  /*2870*/  IABS R30, R91 ;  /* 0x0000005b001e7213 */ /* 0x000fe20000000000 */
[--C-:B------:R-:W-:Y:S01]  /*2880*/  @!P3 IMAD.IADD R65, R65, 0x1, -R6.reuse ;  /* 0x000000014141b824 */ /* 0x100fe200078e0a06 */
[----:B------:R-:W-:Y:S01]  /*2890*/  ISETP.GE.AND P5, PT, R97, RZ, PT ;  /* 0x000000ff6100720c */ /* 0x000fe20003fa6270 */
[----:B------:R-:W-:Y:S01]  /*28a0*/  @!P6 IMAD.IADD R113, R113, 0x1, -R6 ;  /* 0x000000017171e824 */ /* 0x000fe200078e0a06 */
[----:B------:R-:W-:Y:S01]  /*28b0*/  ISETP.GT.U32.AND P3, PT, R6, R115, PT ;  /* 0x000000730600720c */ /* 0x000fe20003f64070 */
[----:B0-----:R-:W-:Y:S01]  /*28c0*/  IMAD.HI.U32 R0, R7, R30, RZ ;  /* 0x0000001e07007227 */ /* 0x001fe200078e00ff */
[----:B------:R-:W-:-:S03]  /*28d0*/  ISETP.GE.AND P6, PT, R96, RZ, PT ;  /* 0x000000ff6000720c */ /* 0x000fc60003fc6270 */
[--C-:B------:R-:W-:Y:S01]  /*28e0*/  @!P4 IMAD.IADD R75, R75, 0x1, -R6.reuse ;  /* 0x000000014b4bc824 */ /* 0x100fe200078e0a06 */
[----:B------:R-:W-:Y:S01]  /*28f0*/  ISETP.GE.AND P4, PT, R98, RZ, PT ;  /* 0x000000ff6200720c */ /* 0x000fe20003f86270 */
[----:B------:R-:W-:Y:S01]  /*2900*/  @!P2 IMAD.IADD R71, R71, 0x1, -R6 ;  /* 0x000000014747a824 */ /* 0x000fe200078e0a06 */
[----:B------:R-:W-:Y:S01]  /*2910*/  ISETP.GE.AND P2, PT, R95, RZ, PT ;  /* 0x000000ff5f00720c */ /* 0x000fe20003f46270 */
[----:B------:R-:W-:Y:S01]  /*2920*/  IMAD.MOV R77, RZ, RZ, -R0 ;  /* 0x000000ffff4d7224 */ /* 0x000fe200078e0a00 */
[C---:B------:R-:W-:Y:S01]  /*2930*/  LOP3.LUT R90, R134.reuse, 0x98, RZ, 0xfc, !PT ;  /* 0x00000098865a7812 */ /* 0x040fe200078efcff */
[----:B------:R-:W-:Y:S01]  /*2940*/  IMAD.MOV.U32 R24, RZ, RZ, R75 ;  /* 0x000000ffff187224 */ /* 0x000fe200078e004b */
[----:B------:R-:W-:Y:S01]  /*2950*/  LOP3.LUT R89, R134, 0x9c, RZ, 0xfc, !PT ;  /* 0x0000009c86597812 */ /* 0x000fe200078efcff */
[C---:B------:R-:W-:Y:S02]  /*2960*/  IMAD R30, R6.reuse, R77, R30 ;  /* 0x0000004d061e7224 */ /* 0x040fe400078e021e */
[----:B------:R-:W-:Y:S01]  /*2970*/  @!P5 IMAD.MOV R65, RZ, RZ, -R65 ;  /* 0x000000ffff41d224 */ /* 0x000fe200078e0a41 */
[C---:B------:R-:W-:Y:S01]  /*2980*/  ISETP.GT.U32.AND P5, PT, R6.reuse, R71, PT ;  /* 0x000000470600720c */ /* 0x040fe20003fa4070 */
[----:B------:R-:W-:Y:S01]  /*2990*/  @!P3 IMAD.IADD R115, R115, 0x1, -R6 ;  /* 0x000000017373b824 */ /* 0x000fe200078e0a06 */
[----:B------:R-:W-:Y:S01]  /*29a0*/  IABS R32, R90 ;  /* 0x0000005a00207213 */ /* 0x000fe20000000000 */
[----:B------:R-:W-:Y:S01]  /*29b0*/  IMAD.MOV.U32 R26, RZ, RZ, R73 ;  /* 0x000000ffff1a7224 */ /* 0x000fe200078e0049 */
[----:B------:R-:W-:Y:S01]  /*29c0*/  IABS R34, R89 ;  /* 0x0000005900227213 */ /* 0x000fe20000000000 */
[----:B------:R-:W-:Y:S01]  /*29d0*/  @!P6 IMAD.MOV R24, RZ, RZ, -R24 ;  /* 0x000000ffff18e224 */ /* 0x000fe200078e0a18 */
[----:B------:R-:W-:-:S02]  /*29e0*/  ISETP.GT.U32.AND P3, PT, R6, R113, PT ;  /* 0x000000710600720c */ /* 0x000fc40003f64070 */
[----:B------:R-:W-:Y:S01]  /*29f0*/  ISETP.GT.U32.AND P6, PT, R6, R30, PT ;  /* 0x0000001e0600720c */ /* 0x000fe20003fc4070 */
[----:B------:R-:W-:Y:S01]  /*2a00*/  @!P4 IMAD.MOV R61, RZ, RZ, -R61 ;  /* 0x000000ffff3dc224 */ /* 0x000fe200078e0a3d */
[----:B------:R-:W-:Y:S01]  /*2a10*/  LOP3.LUT R88, R134, 0xa0, RZ, 0xfc, !PT ;  /* 0x000000a086587812 */ /* 0x000fe200078efcff */
[----:B------:R-:W-:Y:S01]  /*2a20*/  @!P2 IMAD.MOV R26, RZ, RZ, -R26 ;  /* 0x000000ffff1aa224 */ /* 0x000fe200078e0a1a */
[----:B------:R-:W-:Y:S01]  /*2a30*/  ISETP.GT.U32.AND P4, PT, R6, R115, PT ;  /* 0x000000730600720c */ /* 0x000fe20003f84070 */
[----:B------:R-:W-:Y:S01]  /*2a40*/  IMAD.HI.U32 R2, R7, R32, RZ ;  /* 0x0000002007027227 */ /* 0x000fe200078e00ff */
[----:B------:R-:W-:-:S03]  /*2a50*/  ISETP.GE.AND P2, PT, R94, RZ, PT ;  /* 0x000000ff5e00720c */ /* 0x000fc60003f46270 */
[----:B------:R-:W-:Y:S01]  /*2a60*/  IMAD.HI.U32 R0, R7, R34, RZ ;  /* 0x0000002207007227 */ /* 0x000fe200078e00ff */
[C---:B------:R-:W-:Y:S02]  /*2a70*/  LOP3.LUT R87, R134.reuse, 0xa4, RZ, 0xfc, !PT ;  /* 0x000000a486577812 */ /* 0x040fe400078efcff */
[----:B------:R-:W-:Y:S01]  /*2a80*/  IABS R36, R88 ;  /* 0x0000005800247213 */ /* 0x000fe20000000000 */
[----:B--2---:R-:W-:Y:S02]  /*2a90*/  IMAD.MOV R79, RZ, RZ, -R2 ;  /* 0x000000ffff4f7224 */ /* 0x004fe400078e0a02 */
[----:B------:R-:W-:Y:S01]  /*2aa0*/  IMAD.MOV R77, RZ, RZ, -R0 ;  /* 0x000000ffff4d7224 */ /* 0x000fe200078e0a00 */
[----:B------:R-:W-:Y:S01]  /*2ab0*/  IABS R38, R87 ;  /* 0x0000005700267213 */ /* 0x000fe20000000000 */
[----:B------:R-:W-:Y:S01]  /*2ac0*/  @!P5 IMAD.IADD R71, R71, 0x1, -R6 ;  /* 0x000000014747d824 */ /* 0x000fe200078e0a06 */
[----:B------:R-:W-:Y:S01]  /*2ad0*/  LOP3.LUT R86, R134, 0xa8, RZ, 0xfc, !PT ;  /* 0x000000a886567812 */ /* 0x000fe200078efcff */
[C---:B------:R-:W-:Y:S01]  /*2ae0*/  IMAD R32, R6.reuse, R79, R32 ;  /* 0x0000004f06207224 */ /* 0x040fe200078e0220 */
[----:B------:R-:W-:Y:S01]  /*2af0*/  ISETP.GE.AND P5, PT, R93, RZ, PT ;  /* 0x000000ff5d00720c */ /* 0x000fe20003fa6270 */
[----:B------:R-:W-:-:S02]  /*2b00*/  IMAD R34, R6, R77, R34 ;  /* 0x0000004d06227224 */ /* 0x000fc400078e0222 */
[----:B------:R-:W-:Y:S01]  /*2b10*/  IMAD.HI.U32 R0, R7, R36, RZ ;  /* 0x0000002407007227 */ /* 0x000fe200078e00ff */
[----:B------:R-:W-:-:S03]  /*2b20*/  IABS R40, R86 ;  /* 0x0000005600287213 */ /* 0x000fc60000000000 */
[--C-:B------:R-:W-:Y:S02]  /*2b30*/  @!P3 IMAD.IADD R113, R113, 0x1, -R6.reuse ;  /* 0x000000017171b824 */ /* 0x100fe400078e0a06 */
[----:B------:R-:W-:Y:S01]  /*2b40*/  @!P6 IMAD.IADD R30, R30, 0x1, -R6 ;  /* 0x000000011e1ee824 */ /* 0x000fe200078e0a06 */
[----:B------:R-:W-:Y:S01]  /*2b50*/  ISETP.GE.AND P6, PT, R92, RZ, PT ;  /* 0x000000ff5c00720c */ /* 0x000fe20003fc6270 */
[----:B------:R-:W-:Y:S01]  /*2b60*/  IMAD.HI.U32 R2, R7, R38, RZ ;  /* 0x0000002607027227 */ /* 0x000fe200078e00ff */
[----:B------:R-:W-:-:S03]  /*2b70*/  ISETP.GT.U32.AND P3, PT, R6, R32, PT ;  /* 0x000000200600720c */ /* 0x000fc60003f64070 */
[----:B------:R-:W-:Y:S02]  /*2b80*/  IMAD.MOV R77, RZ, RZ, -R0 ;  /* 0x000000ffff4d7224 */ /* 0x000fe400078e0a00 */
[----:B------:R-:W-:Y:S01]  /*2b90*/  @!P4 IMAD.IADD R115, R115, 0x1, -R6 ;  /* 0x000000017373c824 */ /* 0x000fe200078e0a06 */
[C---:B------:R-:W-:Y:S01]  /*2ba0*/  ISETP.GT.U32.AND P4, PT, R6.reuse, R34, PT ;  /* 0x000000220600720c */ /* 0x040fe20003f84070 */
[----:B------:R-:W-:Y:S01]  /*2bb0*/  @!P2 IMAD.MOV R113, RZ, RZ, -R113 ;  /* 0x000000ffff71a224 */ /* 0x000fe200078e0a71 */
[----:B------:R-:W-:Y:S01]  /*2bc0*/  ISETP.GT.U32.AND P2, PT, R6, R30, PT ;  /* 0x0000001e0600720c */ /* 0x000fe20003f44070 */
[----:B------:R-:W-:Y:S02]  /*2bd0*/  IMAD.MOV R3, RZ, RZ, -R2 ;  /* 0x000000ffff037224 */ /* 0x000fe400078e0a02 */
[----:B------:R-:W-:-:S04]  /*2be0*/  IMAD.HI.U32 R0, R7, R40, RZ ;  /* 0x0000002807007227 */ /* 0x000fc800078e00ff */
[C---:B------:R-:W-:Y:S02]  /*2bf0*/  IMAD R36, R6.reuse, R77, R36 ;  /* 0x0000004d06247224 */ /* 0x040fe400078e0224 */
[----:B------:R-:W-:Y:S02]  /*2c00*/  IMAD.MOV.U32 R28, RZ, RZ, R71 ;  /* 0x000000ffff1c7224 */ /* 0x000fe400078e0047 */
[C---:B------:R-:W-:Y:S02]  /*2c10*/  IMAD R38, R6.reuse, R3, R38 ;  /* 0x0000000306267224 */ /* 0x040fe400078e0226 */
[----:B------:R-:W-:Y:S02]  /*2c20*/  IMAD.MOV R77, RZ, RZ, -R0 ;  /* 0x000000ffff4d7224 */ /* 0x000fe400078e0a00 */
[----:B------:R-:W-:Y:S01]  /*2c30*/  @!P5 IMAD.MOV R28, RZ, RZ, -R28 ;  /* 0x000000ffff1cd224 */ /* 0x000fe200078e0a1c */
[C---:B------:R-:W-:Y:S01]  /*2c40*/  ISETP.GT.U32.AND P5, PT, R6.reuse, R36, PT ;  /* 0x000000240600720c */ /* 0x040fe20003fa4070 */
[----:B------:R-:W-:-:S02]  /*2c50*/  IMAD R40, R6, R77, R40 ;  /* 0x0000004d06287224 */ /* 0x000fc400078e0228 */
[----:B------:R-:W-:Y:S01]  /*2c60*/  @!P6 IMAD.MOV R115, RZ, RZ, -R115 ;  /* 0x000000ffff73e224 */ /* 0x000fe200078e0a73 */
[----:B------:R-:W-:Y:S01]  /*2c70*/  ISETP.GT.U32.AND P6, PT, R6, R38, PT ;  /* 0x000000260600720c */ /* 0x000fe20003fc4070 */
[--C-:B------:R-:W-:Y:S01]  /*2c80*/  @!P3 IMAD.IADD R32, R32, 0x1, -R6.reuse ;  /* 0x000000012020b824 */ /* 0x100fe200078e0a06 */
[----:B------:R-:W-:Y:S01]  /*2c90*/  LOP3.LUT R85, R134, 0xac, RZ, 0xfc, !PT ;  /* 0x000000ac86557812 */ /* 0x000fe200078efcff */
[--C-:B------:R-:W-:Y:S02]  /*2ca0*/  @!P4 IMAD.IADD R34, R34, 0x1, -R6.reuse ;  /* 0x000000012222c824 */ /* 0x100fe400078e0a06 */
[----:B------:R-:W-:Y:S01]  /*2cb0*/  @!P2 IMAD.IADD R30, R30, 0x1, -R6 ;  /* 0x000000011e1ea824 */ /* 0x000fe200078e0a06 */
[C---:B------:R-:W-:Y:S02]  /*2cc0*/  ISETP.GT.U32.AND P2, PT, R6.reuse, R40, PT ;  /* 0x000000280600720c */ /* 0x040fe40003f44070 */
[----:B------:R-:W-:Y:S02]  /*2cd0*/  IABS R42, R85 ;  /* 0x00000055002a7213 */ /* 0x000fe40000000000 */
[----:B------:R-:W-:-:S02]  /*2ce0*/  ISETP.GT.U32.AND P3, PT, R6, R32, PT ;  /* 0x000000200600720c */ /* 0x000fc40003f64070 */
[----:B------:R-:W-:Y:S01]  /*2cf0*/  ISETP.GT.U32.AND P4, PT, R6, R34, PT ;  /* 0x000000220600720c */ /* 0x000fe20003f84070 */
[--C-:B------:R-:W-:Y:S01]  /*2d00*/  @!P5 IMAD.IADD R36, R36, 0x1, -R6.reuse ;  /* 0x000000012424d824 */ /* 0x100fe200078e0a06 */
[----:B------:R-:W-:Y:S01]  /*2d10*/  LOP3.LUT R84, R134, 0xb0, RZ, 0xfc, !PT ;  /* 0x000000b086547812 */ /* 0x000fe200078efcff */
[----:B------:R-:W-:Y:S01]  /*2d20*/  IMAD.HI.U32 R2, R7, R42, RZ ;  /* 0x0000002a07027227 */ /* 0x000fe200078e00ff */
[----:B------:R-:W-:Y:S02]  /*2d30*/  ISETP.GE.AND P5, PT, R89, RZ, PT ;  /* 0x000000ff5900720c */ /* 0x000fe40003fa6270 */
[----:B------:R-:W-:Y:S01]  /*2d40*/  IABS R44, R84 ;  /* 0x00000054002c7213 */ /* 0x000fe20000000000 */
[----:B------:R-:W-:Y:S02]  /*2d50*/  @!P6 IMAD.IADD R38, R38, 0x1, -R6 ;  /* 0x000000012626e824 */ /* 0x000fe400078e0a06 */
[----:B------:R-:W-:Y:S02]  /*2d60*/  IMAD.MOV R79, RZ, RZ, -R2 ;  /* 0x000000ffff4f7224 */ /* 0x000fe400078e0a02 */
[----:B------:R-:W-:Y:S01]  /*2d70*/  @!P2 IMAD.IADD R40, R40, 0x1, -R6 ;  /* 0x000000012828a824 */ /* 0x000fe200078e0a06 */
[C---:B------:R-:W-:Y:S01]  /*2d80*/  ISETP.GT.U32.AND P2, PT, R6.reuse, R38, PT ;  /* 0x000000260600720c */ /* 0x040fe20003f44070 */
[----:B------:R-:W-:Y:S01]  /*2d90*/  IMAD.HI.U32 R3, R7, R44, RZ ;  /* 0x0000002c07037227 */ /* 0x000fe200078e00ff */
[----:B------:R-:W-:-:S03]  /*2da0*/  ISETP.GT.U32.AND P6, PT, R6, R36, PT ;  /* 0x000000240600720c */ /* 0x000fc60003fc4070 */
[----:B------:R-:W-:Y:S02]  /*2db0*/  IMAD R42, R6, R79, R42 ;  /* 0x0000004f062a7224 */ /* 0x000fe400078e022a */
[--C-:B------:R-:W-:Y:S01]  /*2dc0*/  @!P3 IMAD.IADD R32, R32, 0x1, -R6.reuse ;  /* 0x000000012020b824 */ /* 0x100fe200078e0a06 */
[----:B------:R-:W-:Y:S01]  /*2dd0*/  ISETP.GE.AND P3, PT, R91, RZ, PT ;  /* 0x000000ff5b00720c */ /* 0x000fe20003f66270 */
[----:B------:R-:W-:Y:S01]  /*2de0*/  @!P4 IMAD.IADD R34, R34, 0x1, -R6 ;  /* 0x000000012222c824 */ /* 0x000fe200078e0a06 */
[----:B------:R-:W-:Y:S01]  /*2df0*/  LOP3.LUT R83, R134, 0xb4, RZ, 0xfc, !PT ;  /* 0x000000b486537812 */ /* 0x000fe200078efcff */
[----:B------:R-:W-:Y:S01]  /*2e00*/  IMAD.MOV R3, RZ, RZ, -R3 ;  /* 0x000000ffff037224 */ /* 0x000fe200078e0a03 */
[----:B------:R-:W-:Y:S01]  /*2e10*/  ISETP.GE.AND P4, PT, R90, RZ, PT ;  /* 0x000000ff5a00720c */ /* 0x000fe20003f86270 */
[----:B------:R-:W-:Y:S01]  /*2e20*/  @!P5 IMAD.MOV R34, RZ, RZ, -R34 ;  /* 0x000000ffff22d224 */ /* 0x000fe200078e0a22 */
[C---:B------:R-:W-:Y:S01]  /*2e30*/  ISETP.GT.U32.AND P5, PT, R6.reuse, R42, PT ;  /* 0x0000002a0600720c */ /* 0x040fe20003fa4070 */
[----:B------:R-:W-:Y:S01]  /*2e40*/  IMAD R44, R6, R3, R44 ;  /* 0x00000003062c7224 */ /* 0x000fe200078e022c */
[----:B------:R-:W-:-:S02]  /*2e50*/  IABS R46, R83 ;  /* 0x00000053002e7213 */ /* 0x000fc40000000000 */
[----:B------:R-:W-:Y:S01]  /*2e60*/  LOP3.LUT R82, R134, 0xb8, RZ, 0xfc, !PT ;  /* 0x000000b886527812 */ /* 0x000fe200078efcff */
[----:B------:R-:W-:Y:S01]  /*2e70*/  @!P2 IMAD.IADD R38, R38, 0x1, -R6 ;  /* 0x000000012626a824 */ /* 0x000fe200078e0a06 */
[----:B------:R-:W-:Y:S01]  /*2e80*/  LOP3.LUT R81, R134, 0xbc, RZ, 0xfc, !PT ;  /* 0x000000bc86517812 */ /* 0x000fe200078efcff */
[----:B------:R-:W-:Y:S01]  /*2e90*/  IMAD.HI.U32 R0, R7, R46, RZ ;  /* 0x0000002e07007227 */ /* 0x000fe200078e00ff */
[----:B------:R-:W-:Y:S02]  /*2ea0*/  IABS R48, R82 ;  /* 0x0000005200307213 */ /* 0x000fe40000000000 */
[----:B------:R-:W-:Y:S01]  /*2eb0*/  ISETP.GT.U32.AND P2, PT, R6, R44, PT ;  /* 0x0000002c0600720c */ /* 0x000fe20003f44070 */
[----:B------:R-:W-:Y:S01]  /*2ec0*/  @!P3 IMAD.MOV R30, RZ, RZ, -R30 ;  /* 0x000000ffff1eb224 */ /* 0x000fe200078e0a1e */
[----:B------:R-:W-:Y:S01]  /*2ed0*/  IABS R117, R81 ;  /* 0x0000005100757213 */ /* 0x000fe20000000000 */
[----:B------:R-:W-:Y:S01]  /*2ee0*/  @!P6 IMAD.IADD R36, R36, 0x1, -R6 ;  /* 0x000000012424e824 */ /* 0x000fe200078e0a06 */
[----:B------:R-:W-:Y:S01]  /*2ef0*/  ISETP.GT.U32.AND P3, PT, R6, R40, PT ;  /* 0x000000280600720c */ /* 0x000fe20003f64070 */
[----:B------:R-:W-:Y:S01]  /*2f00*/  IMAD.MOV R3, RZ, RZ, -R0 ;  /* 0x000000ffff037224 */ /* 0x000fe200078e0a00 */
[----:B------:R-:W-:Y:S01]  /*2f10*/  ISETP.GE.AND P6, PT, R87, RZ, PT ;  /* 0x000000ff5700720c */ /* 0x000fe20003fc6270 */
[----:B------:R-:W-:Y:S01]  /*2f20*/  @!P4 IMAD.MOV R32, RZ, RZ, -R32 ;  /* 0x000000ffff20c224 */ /* 0x000fe200078e0a20 */
[----:B------:R-:W-:Y:S01]  /*2f30*/  ISETP.GE.AND P4, PT, R88, RZ, PT ;  /* 0x000000ff5800720c */ /* 0x000fe20003f86270 */
[----:B------:R-:W-:-:S04]  /*2f40*/  IMAD.HI.U32 R2, R7, R48, RZ ;  /* 0x0000003007027227 */ /* 0x000fc800078e00ff */
[----:B------:R-:W-:Y:S01]  /*2f50*/  @!P5 IMAD.IADD R42, R42, 0x1, -R6 ;  /* 0x000000012a2ad824 */ /* 0x000fe200078e0a06 */
[----:B------:R-:W-:Y:S01]  /*2f60*/  ISETP.GE.AND P5, PT, R86, RZ, PT ;  /* 0x000000ff5600720c */ /* 0x000fe20003fa6270 */
[----:B------:R-:W-:Y:S02]  /*2f70*/  IMAD R46, R6, R3, R46 ;  /* 0x00000003062e7224 */ /* 0x000fe400078e022e */
[----:B------:R-:W-:Y:S01]  /*2f80*/  IMAD.HI.U32 R0, R7, R117, RZ ;  /* 0x0000007507007227 */ /* 0x000fe200078e00ff */
[----:B------:R-:W-:-:S03]  /*2f90*/  LOP3.LUT R80, R134, 0xc0, RZ, 0xfc, !PT ;  /* 0x000000c086507812 */ /* 0x000fc600078efcff */
[----:B------:R-:W-:Y:S02]  /*2fa0*/  IMAD.MOV R3, RZ, RZ, -R2 ;  /* 0x000000ffff037224 */ /* 0x000fe400078e0a02 */
[----:B------:R-:W-:Y:S02]  /*2fb0*/  IMAD.MOV R0, RZ, RZ, -R0 ;  /* 0x000000ffff007224 */ /* 0x000fe400078e0a00 */
[----:B------:R-:W-:Y:S01]  /*2fc0*/  IMAD R48, R6, R3, R48 ;  /* 0x0000000306307224 */ /* 0x000fe200078e0230 */
[----:B------:R-:W-:Y:S01]  /*2fd0*/  IABS R139, R80 ;  /* 0x00000050008b7213 */ /* 0x000fe20000000000 */
[--C-:B------:R-:W-:Y:S02]  /*2fe0*/  @!P2 IMAD.IADD R44, R44, 0x1, -R6.reuse ;  /* 0x000000012c2ca824 */ /* 0x100fe400078e0a06 */
[----:B------:R-:W-:Y:S02]  /*2ff0*/  IMAD R117, R6, R0, R117 ;  /* 0x0000000006757224 */ /* 0x000fe400078e0275 */
[----:B------:R-:W-:-:S02]  /*3000*/  @!P3 IMAD.IADD R40, R40, 0x1, -R6 ;  /* 0x000000012828b824 */ /* 0x000fc400078e0a06 */
[----:B------:R-:W-:Y:S01]  /*3010*/  @!P6 IMAD.MOV R38, RZ, RZ, -R38 ;  /* 0x000000ffff26e224 */ /* 0x000fe200078e0a26 */
[C---:B------:R-:W-:Y:S01]  /*3020*/  ISETP.GT.U32.AND P6, PT, R6.reuse, R48, PT ;  /* 0x000000300600720c */ /* 0x040fe20003fc4070 */
[----:B------:R-:W-:Y:S01]  /*3030*/  @!P4 IMAD.MOV R36, RZ, RZ, -R36 ;  /* 0x000000ffff24c224 */ /* 0x000fe200078e0a24 */
[----:B------:R-:W-:Y:S01]  /*3040*/  ISETP.GT.U32.AND P4, PT, R6, R44, PT ;  /* 0x0000002c0600720c */ /* 0x000fe20003f84070 */
[----:B------:R-:W-:-:S04]  /*3050*/  IMAD.HI.U32 R0, R7, R139, RZ ;  /* 0x0000008b07007227 */ /* 0x000fc800078e00ff */
[----:B------:R-:W-:Y:S01]  /*3060*/  @!P5 IMAD.MOV R40, RZ, RZ, -R40 ;  /* 0x000000ffff28d224 */ /* 0x000fe200078e0a28 */
[C---:B------:R-:W-:Y:S01]  /*3070*/  ISETP.GT.U32.AND P5, PT, R6.reuse, R117, PT ;  /* 0x000000750600720c */ /* 0x040fe20003fa4070 */
[----:B------:R-:W-:Y:S01]  /*3080*/  IMAD.MOV R0, RZ, RZ, -R0 ;  /* 0x000000ffff007224 */ /* 0x000fe200078e0a00 */
[----:B------:R-:W-:Y:S02]  /*3090*/  ISETP.GT.U32.AND P3, PT, R6, R46, PT ;  /* 0x0000002e0600720c */ /* 0x000fe40003f64070 */
[----:B------:R-:W-:Y:S01]  /*30a0*/  LOP3.LUT R79, R134, 0xc4, RZ, 0xfc, !PT ;  /* 0x000000c4864f7812 */ /* 0x000fe200078efcff */
[----:B------:R-:W-:Y:S02]  /*30b0*/  IMAD R139, R6, R0, R139 ;  /* 0x00000000068b7224 */ /* 0x000fe400078e028b */
[--C-:B------:R-:W-:Y:S01]  /*30c0*/  @!P6 IMAD.IADD R48, R48, 0x1, -R6.reuse ;  /* 0x000000013030e824 */ /* 0x100fe200078e0a06 */
[----:B------:R-:W-:Y:S01]  /*30d0*/  IABS R141, R79 ;  /* 0x0000004f008d7213 */ /* 0x000fe20000000000 */
[----:B------:R-:W-:Y:S01]  /*30e0*/  @!P4 IMAD.IADD R44, R44, 0x1, -R6 ;  /* 0x000000012c2cc824 */ /* 0x000fe200078e0a06 */
[----:B------:R-:W-:-:S02]  /*30f0*/  ISETP.GT.U32.AND P2, PT, R6, R42, PT ;  /* 0x0000002a0600720c */ /* 0x000fc40003f44070 */
[C---:B------:R-:W-:Y:S01]  /*3100*/  ISETP.GT.U32.AND P4, PT, R6.reuse, R139, PT ;  /* 0x0000008b0600720c */ /* 0x040fe20003f84070 */
[----:B------:R-:W-:Y:S01]  /*3110*/  @!P5 IMAD.IADD R117, R117, 0x1, -R6 ;  /* 0x000000017575d824 */ /* 0x000fe200078e0a06 */
[----:B------:R-:W-:Y:S01]  /*3120*/  ISETP.GT.U32.AND P5, PT, R6, R48, PT ;  /* 0x000000300600720c */ /* 0x000fe20003fa4070 */
[----:B------:R-:W-:Y:S01]  /*3130*/  IMAD.HI.U32 R2, R7, R141, RZ ;  /* 0x0000008d07027227 */ /* 0x000fe200078e00ff */
[----:B------:R-:W-:-:S03]  /*3140*/  LOP3.LUT R77, R134, 0xcc, RZ, 0xfc, !PT ;  /* 0x000000cc864d7812 */ /* 0x000fc600078efcff */
[----:B------:R-:W-:Y:S02]  /*3150*/  @!P3 IMAD.IADD R46, R46, 0x1, -R6 ;  /* 0x000000012e2eb824 */ /* 0x000fe400078e0a06 */
[----:B------:R-:W-:Y:S01]  /*3160*/  IMAD.MOV R2, RZ, RZ, -R2 ;  /* 0x000000ffff027224 */ /* 0x000fe200078e0a02 */
[----:B------:R-:W-:Y:S02]  /*3170*/  LOP3.LUT R78, R134, 0xc8, RZ, 0xfc, !PT ;  /* 0x000000c8864e7812 */ /* 0x000fe400078efcff */
[C---:B------:R-:W-:Y:S01]  /*3180*/  ISETP.GT.U32.AND P3, PT, R6.reuse, R46, PT ;  /* 0x0000002e0600720c */ /* 0x040fe20003f64070 */
[----:B------:R-:W-:Y:S01]  /*3190*/  IMAD R141, R6, R2, R141 ;  /* 0x00000002068d7224 */ /* 0x000fe200078e028d */
[----:B------:R-:W-:Y:S01]  /*31a0*/  IABS R145, R77 ;  /* 0x0000004d00917213 */ /* 0x000fe20000000000 */
[--C-:B------:R-:W-:Y:S01]  /*31b0*/  @!P2 IMAD.IADD R42, R42, 0x1, -R6.reuse ;  /* 0x000000012a2aa824 */ /* 0x100fe200078e0a06 */
[----:B------:R-:W-:Y:S01]  /*31c0*/  IABS R143, R78 ;  /* 0x0000004e008f7213 */ /* 0x000fe20000000000 */
[--C-:B------:R-:W-:Y:S01]  /*31d0*/  @!P4 IMAD.IADD R139, R139, 0x1, -R6.reuse ;  /* 0x000000018b8bc824 */ /* 0x100fe200078e0a06 */
[----:B------:R-:W-:Y:S01]  /*31e0*/  ISETP.GE.AND P2, PT, R85, RZ, PT ;  /* 0x000000ff5500720c */ /* 0x000fe20003f46270 */
[----:B------:R-:W-:Y:S01]  /*31f0*/  @!P5 IMAD.IADD R48, R48, 0x1, -R6 ;  /* 0x000000013030d824 */ /* 0x000fe200078e0a06 */
[C---:B------:R-:W-:Y:S01]  /*3200*/  ISETP.GT.U32.AND P5, PT, R6.reuse, R141, PT ;  /* 0x0000008d0600720c */ /* 0x040fe20003fa4070 */
[----:B------:R-:W-:Y:S01]  /*3210*/  IMAD.HI.U32 R0, R7, R145, RZ ;  /* 0x0000009107007227 */ /* 0x000fe200078e00ff */
[----:B------:R-:W-:-:S03]  /*3220*/  ISETP.GT.U32.AND P4, PT, R6, R139, PT ;  /* 0x0000008b0600720c */ /* 0x000fc60003f84070 */
[----:B------:R-:W-:Y:S01]  /*3230*/  IMAD.HI.U32 R3, R7, R143, RZ ;  /* 0x0000008f07037227 */ /* 0x000fe200078e00ff */
[----:B------:R-:W-:-:S03]  /*3240*/  LOP3.LUT R76, R134, 0xd0, RZ, 0xfc, !PT ;  /* 0x000000d0864c7812 */ /* 0x000fc600078efcff */
[----:B------:R-:W-:Y:S02]  /*3250*/  IMAD.MOV R0, RZ, RZ, -R0 ;  /* 0x000000ffff007224 */ /* 0x000fe400078e0a00 */
[----:B------:R-:W-:Y:S02]  /*3260*/  IMAD.MOV R3, RZ, RZ, -R3 ;  /* 0x000000ffff037224 */ /* 0x000fe400078e0a03 */
[----:B------:R-:W-:Y:S01]  /*3270*/  @!P3 IMAD.IADD R46, R46, 0x1, -R6 ;  /* 0x000000012e2eb824 */ /* 0x000fe200078e0a06 */
[----:B------:R-:W-:Y:S01]  /*3280*/  ISETP.GE.AND P3, PT, R84, RZ, PT ;  /* 0x000000ff5400720c */ /* 0x000fe20003f66270 */
[C---:B------:R-:W-:Y:S02]  /*3290*/  IMAD R145, R6.reuse, R0, R145 ;  /* 0x0000000006917224 */ /* 0x040fe400078e0291 */
[C---:B------:R-:W-:Y:S02]  /*32a0*/  IMAD R143, R6.reuse, R3, R143 ;  /* 0x00000003068f7224 */ /* 0x040fe400078e028f */
[----:B------:R-:W-:Y:S01]  /*32b0*/  @!P2 IMAD.MOV R42, RZ, RZ, -R42 ;  /* 0x000000ffff2aa224 */ /* 0x000fe200078e0a2a */
[----:B------:R-:W-:Y:S01]  /*32c0*/  ISETP.GT.U32.AND P2, PT, R6, R117, PT ;  /* 0x000000750600720c */ /* 0x000fe20003f44070 */
[--C-:B------:R-:W-:Y:S01]  /*32d0*/  @!P5 IMAD.IADD R141, R141, 0x1, -R6.reuse ;  /* 0x000000018d8dd824 */ /* 0x100fe200078e0a06 */
[----:B------:R-:W-:Y:S01]  /*32e0*/  IABS R147, R76 ;  /* 0x0000004c00937213 */ /* 0x000fe20000000000 */
[----:B------:R-:W-:Y:S01]  /*32f0*/  @!P4 IMAD.IADD R139, R139, 0x1, -R6 ;  /* 0x000000018b8bc824 */ /* 0x000fe200078e0a06 */
[----:B------:R-:W-:-:S02]  /*3300*/  ISETP.GE.AND P6, PT, R83, RZ, PT ;  /* 0x000000ff5300720c */ /* 0x000fc40003fc6270 */
[C---:B------:R-:W-:Y:S02]  /*3310*/  ISETP.GT.U32.AND P5, PT, R6.reuse, R145, PT ;  /* 0x000000910600720c */ /* 0x040fe40003fa4070 */
[----:B------:R-:W-:Y:S01]  /*3320*/  ISETP.GT.U32.AND P4, PT, R6, R143, PT ;  /* 0x0000008f0600720c */ /* 0x000fe20003f84070 */
[----:B------:R-:W-:Y:S01]  /*3330*/  IMAD.HI.U32 R0, R7, R147, RZ ;  /* 0x0000009307007227 */ /* 0x000fe200078e00ff */
[C---:B------:R-:W-:Y:S02]  /*3340*/  LOP3.LUT R75, R134.reuse, 0xd4, RZ, 0xfc, !PT ;  /* 0x000000d4864b7812 */ /* 0x040fe400078efcff */
[----:B------:R-:W-:Y:S01]  /*3350*/  LOP3.LUT R74, R134, 0xd8, RZ, 0xfc, !PT ;  /* 0x000000d8864a7812 */ /* 0x000fe200078efcff */
[----:B------:R-:W-:Y:S01]  /*3360*/  IMAD.MOV R0, RZ, RZ, -R0 ;  /* 0x000000ffff007224 */ /* 0x000fe200078e0a00 */
[----:B------:R-:W-:Y:S01]  /*3370*/  IABS R149, R75 ;  /* 0x0000004b00957213 */ /* 0x000fe20000000000 */
[----:B------:R-:W-:Y:S01]  /*3380*/  @!P3 IMAD.MOV R44, RZ, RZ, -R44 ;  /* 0x000000ffff2cb224 */ /* 0x000fe200078e0a2c */
[----:B------:R-:W-:Y:S01]  /*3390*/  ISETP.GE.AND P3, PT, R82, RZ, PT ;  /* 0x000000ff5200720c */ /* 0x000fe20003f66270 */
[----:B------:R-:W-:Y:S01]  /*33a0*/  @!P2 IMAD.IADD R117, R117, 0x1, -R6 ;  /* 0x000000017575a824 */ /* 0x000fe200078e0a06 */
[----:B------:R-:W-:Y:S01]  /*33b0*/  IABS R151, R74 ;  /* 0x0000004a00977213 */ /* 0x000fe20000000000 */
[----:B------:R-:W-:Y:S01]  /*33c0*/  IMAD R147, R6, R0, R147 ;  /* 0x0000000006937224 */ /* 0x000fe200078e0293 */
[----:B------:R-:W-:Y:S01]  /*33d0*/  ISETP.GE.AND P2, PT, R80, RZ, PT ;  /* 0x000000ff5000720c */ /* 0x000fe20003f46270 */
[----:B------:R-:W-:-:S04]  /*33e0*/  IMAD.HI.U32 R0, R7, R149, RZ ;  /* 0x0000009507007227 */ /* 0x000fc800078e00ff */
[----:B------:R-:W-:Y:S01]  /*33f0*/  @!P6 IMAD.MOV R46, RZ, RZ, -R46 ;  /* 0x000000ffff2ee224 */ /* 0x000fe200078e0a2e */
[----:B------:R-:W-:Y:S01]  /*3400*/  ISETP.GE.AND P6, PT, R81, RZ, PT ;  /* 0x000000ff5100720c */ /* 0x000fe20003fc6270 */
[--C-:B------:R-:W-:Y:S02]  /*3410*/  @!P5 IMAD.IADD R145, R145, 0x1, -R6.reuse ;  /* 0x000000019191d824 */ /* 0x100fe400078e0a06 */
[----:B------:R-:W-:Y:S01]  /*3420*/  @!P4 IMAD.IADD R143, R143, 0x1, -R6 ;  /* 0x000000018f8fc824 */ /* 0x000fe200078e0a06 */
[C---:B------:R-:W-:Y:S01]  /*3430*/  ISETP.GT.U32.AND P4, PT, R6.reuse, R141, PT ;  /* 0x0000008d0600720c */ /* 0x040fe20003f84070 */
[----:B------:R-:W-:Y:S01]  /*3440*/  IMAD.HI.U32 R2, R7, R151, RZ ;  /* 0x0000009707027227 */ /* 0x000fe200078e00ff */
[----:B------:R-:W-:-:S03]  /*3450*/  ISETP.GT.U32.AND P5, PT, R6, R145, PT ;  /* 0x000000910600720c */ /* 0x000fc60003fa4070 */
[----:B------:R-:W-:Y:S02]  /*3460*/  IMAD.MOV R0, RZ, RZ, -R0 ;  /* 0x000000ffff007224 */ /* 0x000fe400078e0a00 */
[----:B------:R-:W-:Y:S02]  /*3470*/  IMAD.MOV R2, RZ, RZ, -R2 ;  /* 0x000000ffff027224 */ /* 0x000fe400078e0a02 */
[C---:B------:R-:W-:Y:S02]  /*3480*/  IMAD R149, R6.reuse, R0, R149 ;  /* 0x0000000006957224 */ /* 0x040fe400078e0295 */
[----:B------:R-:W-:Y:S01]  /*3490*/  @!P3 IMAD.MOV R48, RZ, RZ, -R48 ;  /* 0x000000ffff30b224 */ /* 0x000fe200078e0a30 */
[----:B------:R-:W-:Y:S01]  /*34a0*/  ISETP.GT.U32.AND P3, PT, R6, R143, PT ;  /* 0x0000008f0600720c */ /* 0x000fe20003f64070 */
[----:B------:R-:W-:Y:S01]  /*34b0*/  IMAD.MOV.U32 R119, RZ, RZ, R117 ;  /* 0x000000ffff777224 */ /* 0x000fe200078e0075 */
[----:B------:R-:W-:Y:S01]  /*34c0*/  LOP3.LUT R73, R134, 0xdc, RZ, 0xfc, !PT ;  /* 0x000000dc86497812 */ /* 0x000fe200078efcff */
[----:B------:R-:W-:-:S02]  /*34d0*/  IMAD R151, R6, R2, R151 ;  /* 0x0000000206977224 */ /* 0x000fc400078e0297 */
[----:B------:R-:W-:Y:S01]  /*34e0*/  @!P2 IMAD.MOV R139, RZ, RZ, -R139 ;  /* 0x000000ffff8ba224 */ /* 0x000fe200078e0a8b */
[C---:B------:R-:W-:Y:S01]  /*34f0*/  ISETP.GT.U32.AND P2, PT, R6.reuse, R149, PT ;  /* 0x000000950600720c */ /* 0x040fe20003f44070 */
[----:B------:R-:W-:Y:S01]  /*3500*/  @!P6 IMAD.MOV R119, RZ, RZ, -R119 ;  /* 0x000000ffff77e224 */ /* 0x000fe200078e0a77 */
[----:B------:R-:W-:Y:S01]  /*3510*/  IABS R153, R73 ;  /* 0x0000004900997213 */ /* 0x000fe20000000000 */
[--C-:B------:R-:W-:Y:S01]  /*3520*/  @!P4 IMAD.IADD R141, R141, 0x1, -R6.reuse ;  /* 0x000000018d8dc824 */ /* 0x100fe200078e0a06 */
[C---:B------:R-:W-:Y:S02]  /*3530*/  ISETP.GT.U32.AND P6, PT, R6.reuse, R147, PT ;  /* 0x000000930600720c */ /* 0x040fe40003fc4070 */
[----:B------:R-:W-:Y:S01]  /*3540*/  ISETP.GT.U32.AND P4, PT, R6, R151, PT ;  /* 0x000000970600720c */ /* 0x000fe20003f84070 */
[----:B------:R-:W-:Y:S01]  /*3550*/  @!P5 IMAD.IADD R145, R145, 0x1, -R6 ;  /* 0x000000019191d824 */ /* 0x000fe200078e0a06 */
[----:B------:R-:W-:Y:S01]  /*3560*/  ISETP.GE.AND P5, PT, R78, RZ, PT ;  /* 0x000000ff4e00720c */ /* 0x000fe20003fa6270 */
[----:B------:R-:W-:Y:S01]  /*3570*/  IMAD.HI.U32 R0, R7, R153, RZ ;  /* 0x0000009907007227 */ /* 0x000fe200078e00ff */
[----:B------:R-:W-:-:S02]  /*3580*/  LOP3.LUT R72, R134, 0xe0, RZ, 0xfc, !PT ;  /* 0x000000e086487812 */ /* 0x000fc400078efcff */
[C---:B------:R-:W-:Y:S01]  /*3590*/  LOP3.LUT R71, R134.reuse, 0xe4, RZ, 0xfc, !PT ;  /* 0x000000e486477812 */ /* 0x040fe200078efcff */
[----:B------:R-:W-:Y:S01]  /*35a0*/  @!P3 IMAD.IADD R143, R143, 0x1, -R6 ;  /* 0x000000018f8fb824 */ /* 0x000fe200078e0a06 */
[----:B------:R-:W-:Y:S01]  /*35b0*/  ISETP.GE.AND P3, PT, R79, RZ, PT ;  /* 0x000000ff4f00720c */ /* 0x000fe20003f66270 */
[----:B------:R-:W-:Y:S01]  /*35c0*/  IMAD.MOV R0, RZ, RZ, -R0 ;  /* 0x000000ffff007224 */ /* 0x000fe200078e0a00 */
[----:B------:R-:W-:Y:S01]  /*35d0*/  IABS R155, R72 ;  /* 0x00000048009b7213 */ /* 0x000fe20000000000 */
[--C-:B------:R-:W-:Y:S01]  /*35e0*/  @!P2 IMAD.IADD R149, R149, 0x1, -R6.reuse ;  /* 0x000000019595a824 */ /* 0x100fe200078e0a06 */
[----:B------:R-:W-:Y:S02]  /*35f0*/  LOP3.LUT R70, R134, 0xe8, RZ, 0xfc, !PT ;  /* 0x000000e886467812 */ /* 0x000fe400078efcff */
[----:B------:R-:W-:Y:S01]  /*3600*/  IABS R157, R71 ;  /* 0x00000047009d7213 */ /* 0x000fe20000000000 */
[C---:B------:R-:W-:Y:S01]  /*3610*/  IMAD R153, R6.reuse, R0, R153 ;  /* 0x0000000006997224 */ /* 0x040fe200078e0299 */
[----:B------:R-:W-:Y:S01]  /*3620*/  IABS R54, R70 ;  /* 0x0000004600367213 */ /* 0x000fe20000000000 */
[--C-:B------:R-:W-:Y:S01]  /*3630*/  @!P6 IMAD.IADD R147, R147, 0x1, -R6.reuse ;  /* 0x000000019393e824 */ /* 0x100fe200078e0a06 */
[----:B------:R-:W-:Y:S01]  /*3640*/  ISETP.GE.AND P6, PT, R77, RZ, PT ;  /* 0x000000ff4d00720c */ /* 0x000fe20003fc6270 */
[----:B------:R-:W-:Y:S01]  /*3650*/  @!P4 IMAD.IADD R151, R151, 0x1, -R6 ;  /* 0x000000019797c824 */ /* 0x000fe200078e0a06 */
[C---:B------:R-:W-:Y:S01]  /*3660*/  ISETP.GT.U32.AND P4, PT, R6.reuse, R149, PT ;  /* 0x000000950600720c */ /* 0x040fe20003f84070 */
[----:B------:R-:W-:Y:S01]  /*3670*/  IMAD.HI.U32 R2, R7, R155, RZ ;  /* 0x0000009b07027227 */ /* 0x000fe200078e00ff */
[----:B------:R-:W-:-:S03]  /*3680*/  ISETP.GT.U32.AND P2, PT, R6, R147, PT ;  /* 0x000000930600720c */ /* 0x000fc60003f44070 */
[----:B------:R-:W-:-:S04]  /*3690*/  IMAD.HI.U32 R3, R7, R157, RZ ;  /* 0x0000009d07037227 */ /* 0x000fc800078e00ff */
[----:B------:R-:W-:Y:S01]  /*36a0*/  @!P5 IMAD.MOV R143, RZ, RZ, -R143 ;  /* 0x000000ffff8fd224 */ /* 0x000fe200078e0a8f */
[----:B------:R-:W-:Y:S01]  /*36b0*/  ISETP.GT.U32.AND P5, PT, R6, R153, PT ;  /* 0x000000990600720c */ /* 0x000fe20003fa4070 */
[----:B------:R-:W-:Y:S02]  /*36c0*/  IMAD.MOV R2, RZ, RZ, -R2 ;  /* 0x000000ffff027224 */ /* 0x000fe400078e0a02 */
[----:B------:R-:W-:-:S04]  /*36d0*/  IMAD.HI.U32 R0, R7, R54, RZ ;  /* 0x0000003607007227 */ /* 0x000fc800078e00ff */
[----:B------:R-:W-:Y:S02]  /*36e0*/  IMAD.MOV R3, RZ, RZ, -R3 ;  /* 0x000000ffff037224 */ /* 0x000fe400078e0a03 */
[----:B------:R-:W-:Y:S01]  /*36f0*/  @!P3 IMAD.MOV R141, RZ, RZ, -R141 ;  /* 0x000000ffff8db224 */ /* 0x000fe200078e0a8d */
[C---:B------:R-:W-:Y:S01]  /*3700*/  ISETP.GT.U32.AND P3, PT, R6.reuse, R151, PT ;  /* 0x000000970600720c */ /* 0x040fe20003f64070 */
[----:B------:R-:W-:Y:S02]  /*3710*/  IMAD R155, R6, R2, R155 ;  /* 0x00000002069b7224 */ /* 0x000fe400078e029b */
[----:B------:R-:W-:Y:S01]  /*3720*/  IMAD.MOV R159, RZ, RZ, -R0 ;  /* 0x000000ffff9f7224 */ /* 0x000fe200078e0a00 */
[----:B------:R-:W-:Y:S01]  /*3730*/  LOP3.LUT R69, R134, 0xec, RZ, 0xfc, !PT ;  /* 0x000000ec86457812 */ /* 0x000fe200078efcff */
[C---:B------:R-:W-:Y:S02]  /*3740*/  IMAD R157, R6.reuse, R3, R157 ;  /* 0x00000003069d7224 */ /* 0x040fe400078e029d */
[----:B------:R-:W-:-:S02]  /*3750*/  IMAD R117, R6, R159, R54 ;  /* 0x0000009f06757224 */ /* 0x000fc400078e0236 */
[----:B------:R-:W-:Y:S01]  /*3760*/  @!P6 IMAD.MOV R145, RZ, RZ, -R145 ;  /* 0x000000ffff91e224 */ /* 0x000fe200078e0a91 */
[C---:B------:R-:W-:Y:S01]  /*3770*/  ISETP.GT.U32.AND P6, PT, R6.reuse, R155, PT ;  /* 0x0000009b0600720c */ /* 0x040fe20003fc4070 */
[--C-:B------:R-:W-:Y:S01]  /*3780*/  @!P4 IMAD.IADD R149, R149, 0x1, -R6.reuse ;  /* 0x000000019595c824 */ /* 0x100fe200078e0a06 */
[----:B------:R-:W-:Y:S02]  /*3790*/  IABS R161, R69 ;  /* 0x0000004500a17213 */ /* 0x000fe40000000000 */
[----:B------:R-:W-:Y:S01]  /*37a0*/  ISETP.GT.U32.AND P4, PT, R6, R157, PT ;  /* 0x0000009d0600720c */ /* 0x000fe20003f84070 */
[--C-:B------:R-:W-:Y:S01]  /*37b0*/  @!P2 IMAD.IADD R147, R147, 0x1, -R6.reuse ;  /* 0x000000019393a824 */ /* 0x100fe200078e0a06 */
[----:B------:R-:W-:Y:S01]  /*37c0*/  ISETP.GE.AND P2, PT, R76, RZ, PT ;  /* 0x000000ff4c00720c */ /* 0x000fe20003f46270 */
[----:B------:R-:W-:Y:S01]  /*37d0*/  @!P5 IMAD.IADD R153, R153, 0x1, -R6 ;  /* 0x000000019999d824 */ /* 0x000fe200078e0a06 */
[----:B------:R-:W-:Y:S01]  /*37e0*/  ISETP.GT.U32.AND P5, PT, R6, R117, PT ;  /* 0x000000750600720c */ /* 0x000fe20003fa4070 */
[----:B------:R-:W-:Y:S01]  /*37f0*/  IMAD.HI.U32 R2, R7, R161, RZ ;  /* 0x000000a107027227 */ /* 0x000fe200078e00ff */
[----:B------:R-:W-:-:S03]  /*3800*/  LOP3.LUT R68, R134, 0xf0, RZ, 0xfc, !PT ;  /* 0x000000f086447812 */ /* 0x000fc600078efcff */
[----:B------:R-:W-:Y:S01]  /*3810*/  @!P3 IMAD.IADD R151, R151, 0x1, -R6 ;  /* 0x000000019797b824 */ /* 0x000fe200078e0a06 */
[----:B------:R-:W-:Y:S01]  /*3820*/  ISETP.GE.AND P3, PT, R75, RZ, PT ;  /* 0x000000ff4b00720c */ /* 0x000fe20003f66270 */
[----:B------:R-:W-:Y:S01]  /*3830*/  IMAD.MOV R2, RZ, RZ, -R2 ;  /* 0x000000ffff027224 */ /* 0x000fe200078e0a02 */
[----:B------:R-:W-:Y:S02]  /*3840*/  LOP3.LUT R3, R134, 0xf4, RZ, 0xfc, !PT ;  /* 0x000000f486037812 */ /* 0x000fe400078efcff */
[----:B------:R-:W-:Y:S01]  /*3850*/  IABS R165, R68 ;  /* 0x0000004400a57213 */ /* 0x000fe20000000000 */
[--C-:B------:R-:W-:Y:S01]  /*3860*/  @!P6 IMAD.IADD R155, R155, 0x1, -R6.reuse ;  /* 0x000000019b9be824 */ /* 0x100fe200078e0a06 */
[----:B------:R-:W-:Y:S01]  /*3870*/  IABS R169, R3 ;  /* 0x0000000300a97213 */ /* 0x000fe20000000000 */
[----:B------:R-:W-:Y:S01]  /*3880*/  IMAD R161, R6, R2, R161 ;  /* 0x0000000206a17224 */ /* 0x000fe200078e02a1 */
[----:B------:R-:W-:Y:S01]  /*3890*/  LOP3.LUT R2, R134, 0xf8, RZ, 0xfc, !PT ;  /* 0x000000f886027812 */ /* 0x000fe200078efcff */
[----:B------:R-:W-:Y:S01]  /*38a0*/  @!P4 IMAD.IADD R157, R157, 0x1, -R6 ;  /* 0x000000019d9dc824 */ /* 0x000fe200078e0a06 */
[----:B------:R-:W-:Y:S01]  /*38b0*/  ISETP.GT.U32.AND P4, PT, R6, R153, PT ;  /* 0x000000990600720c */ /* 0x000fe20003f84070 */
[----:B------:R-:W-:Y:S01]  /*38c0*/  IMAD.HI.U32 R50, R7, R165, RZ ;  /* 0x000000a507327227 */ /* 0x000fe200078e00ff */
[----:B------:R-:W-:-:S03]  /*38d0*/  IABS R171, R2 ;  /* 0x0000000200ab7213 */ /* 0x000fc60000000000 */
[----:B------:R-:W-:Y:S01]  /*38e0*/  @!P2 IMAD.MOV R147, RZ, RZ, -R147 ;  /* 0x000000ffff93a224 */ /* 0x000fe200078e0a93 */
[----:B------:R-:W-:Y:S01]  /*38f0*/  ISETP.GT.U32.AND P2, PT, R6, R155, PT ;  /* 0x0000009b0600720c */ /* 0x000fe20003f44070 */
[----:B------:R-:W-:Y:S01]  /*3900*/  @!P5 IMAD.IADD R117, R117, 0x1, -R6 ;  /* 0x000000017575d824 */ /* 0x000fe200078e0a06 */
[----:B------:R-:W-:Y:S01]  /*3910*/  ISETP.GE.AND P6, PT, R74, RZ, PT ;  /* 0x000000ff4a00720c */ /* 0x000fe20003fc6270 */
[----:B------:R-:W-:-:S04]  /*3920*/  IMAD.HI.U32 R52, R7, R169, RZ ;  /* 0x000000a907347227 */ /* 0x000fc800078e00ff */
[----:B------:R-:W-:Y:S02]  /*3930*/  IMAD.MOV R50, RZ, RZ, -R50 ;  /* 0x000000ffff327224 */ /* 0x000fe400078e0a32 */
[----:B------:R-:W-:Y:S01]  /*3940*/  @!P3 IMAD.MOV R149, RZ, RZ, -R149 ;  /* 0x000000ffff95b224 */ /* 0x000fe200078e0a95 */
[C---:B------:R-:W-:Y:S01]  /*3950*/  ISETP.GT.U32.AND P3, PT, R6.reuse, R117, PT ;  /* 0x000000750600720c */ /* 0x040fe20003f64070 */
[----:B------:R-:W-:Y:S01]  /*3960*/  IMAD.MOV R52, RZ, RZ, -R52 ;  /* 0x000000ffff347224 */ /* 0x000fe200078e0a34 */
[C---:B------:R-:W-:Y:S01]  /*3970*/  ISETP.GT.U32.AND P5, PT, R6.reuse, R157, PT ;  /* 0x0000009d0600720c */ /* 0x040fe20003fa4070 */
[----:B------:R-:W-:Y:S02]  /*3980*/  IMAD R165, R6, R50, R165 ;  /* 0x0000003206a57224 */ /* 0x000fe400078e02a5 */
[----:B------:R-:W-:Y:S01]  /*3990*/  IMAD.HI.U32 R50, R7, R171, RZ ;  /* 0x000000ab07327227 */ /* 0x000fe200078e00ff */
[----:B------:R-:W-:-:S03]  /*39a0*/  LOP3.LUT R0, R134, 0xfc, RZ, 0xfc, !PT ;  /* 0x000000fc86007812 */ /* 0x000fc600078efcff */
[C---:B------:R-:W-:Y:S02]  /*39b0*/  IMAD R169, R6.reuse, R52, R169 ;  /* 0x0000003406a97224 */ /* 0x040fe400078e02a9 */
[----:B------:R-:W-:Y:S02]  /*39c0*/  IMAD.MOV R50, RZ, RZ, -R50 ;  /* 0x000000ffff327224 */ /* 0x000fe400078e0a32 */
[--C-:B------:R-:W-:Y:S01]  /*39d0*/  @!P4 IMAD.IADD R153, R153, 0x1, -R6.reuse ;  /* 0x000000019999c824 */ /* 0x100fe200078e0a06 */
[C---:B------:R-:W-:Y:S01]  /*39e0*/  ISETP.GT.U32.AND P4, PT, R6.reuse, R165, PT ;  /* 0x000000a50600720c */ /* 0x040fe20003f84070 */
[--C-:B------:R-:W-:Y:S01]  /*39f0*/  @!P2 IMAD.IADD R155, R155, 0x1, -R6.reuse ;  /* 0x000000019b9ba824 */ /* 0x100fe200078e0a06 */
[----:B------:R-:W-:Y:S01]  /*3a00*/  IABS R189, R0 ;  /* 0x0000000000bd7213 */ /* 0x000fe20000000000 */
[C---:B------:R-:W-:Y:S01]  /*3a10*/  IMAD R171, R6.reuse, R50, R171 ;  /* 0x0000003206ab7224 */ /* 0x040fe200078e02ab */
[C---:B------:R-:W-:Y:S01]  /*3a20*/  ISETP.GT.U32.AND P2, PT, R6.reuse, R169, PT ;  /* 0x000000a90600720c */ /* 0x040fe20003f44070 */
[----:B------:R-:W-:Y:S01]  /*3a30*/  @!P6 IMAD.MOV R151, RZ, RZ, -R151 ;  /* 0x000000ffff97e224 */ /* 0x000fe200078e0a97 */
[C---:B------:R-:W-:Y:S01]  /*3a40*/  ISETP.GT.U32.AND P6, PT, R6.reuse, R161, PT ;  /* 0x000000a10600720c */ /* 0x040fe20003fc4070 */
[--C-:B------:R-:W-:Y:S01]  /*3a50*/  @!P3 IMAD.IADD R117, R117, 0x1, -R6.reuse ;  /* 0x000000017575b824 */ /* 0x100fe200078e0a06 */
[----:B------:R-:W-:Y:S01]  /*3a60*/  ISETP.GE.AND P3, PT, R73, RZ, PT ;  /* 0x000000ff4900720c */ /* 0x000fe20003f66270 */
[----:B------:R-:W-:Y:S01]  /*3a70*/  @!P5 IMAD.IADD R157, R157, 0x1, -R6 ;  /* 0x000000019d9dd824 */ /* 0x000fe200078e0a06 */
[----:B------:R-:W-:Y:S01]  /*3a80*/  ISETP.GT.U32.AND P5, PT, R6, R171, PT ;  /* 0x000000ab0600720c */ /* 0x000fe20003fa4070 */
[----:B------:R-:W-:-:S04]  /*3a90*/  IMAD.HI.U32 R7, R7, R189, RZ ;  /* 0x000000bd07077227 */ /* 0x000fc800078e00ff */
[----:B------:R-:W-:Y:S02]  /*3aa0*/  IMAD.MOV R7, RZ, RZ, -R7 ;  /* 0x000000ffff077224 */ /* 0x000fe400078e0a07 */
[--C-:B------:R-:W-:Y:S01]  /*3ab0*/  @!P4 IMAD.IADD R165, R165, 0x1, -R6.reuse ;  /* 0x00000001a5a5c824 */ /* 0x100fe200078e0a06 */
[----:B------:R-:W-:Y:S01]  /*3ac0*/  ISETP.GE.AND P4, PT, R72, RZ, PT ;  /* 0x000000ff4800720c */ /* 0x000fe20003f86270 */
[C---:B------:R-:W-:Y:S02]  /*3ad0*/  IMAD R189, R6.reuse, R7, R189 ;  /* 0x0000000706bd7224 */ /* 0x040fe400078e02bd */
[--C-:B------:R-:W-:Y:S01]  /*3ae0*/  @!P2 IMAD.IADD R169, R169, 0x1, -R6.reuse ;  /* 0x00000001a9a9a824 */ /* 0x100fe200078e0a06 */
[----:B------:R-:W-:Y:S01]  /*3af0*/  ISETP.GE.AND P2, PT, R71, RZ, PT ;  /* 0x000000ff4700720c */ /* 0x000fe20003f46270 */
[--C-:B------:R-:W-:Y:S01]  /*3b00*/  @!P6 IMAD.IADD R161, R161, 0x1, -R6.reuse ;  /* 0x00000001a1a1e824 */ /* 0x100fe200078e0a06 */
[C---:B------:R-:W-:Y:S01]  /*3b10*/  ISETP.GT.U32.AND P6, PT, R6.reuse, R189, PT ;  /* 0x000000bd0600720c */ /* 0x040fe20003fc4070 */
[----:B------:R-:W-:Y:S01]  /*3b20*/  @!P3 IMAD.MOV R153, RZ, RZ, -R153 ;  /* 0x000000ffff99b224 */ /* 0x000fe200078e0a99 */
[C---:B------:R-:W-:Y:S01]  /*3b30*/  ISETP.GT.U32.AND P3, PT, R6.reuse, R165, PT ;  /* 0x000000a50600720c */ /* 0x040fe20003f64070 */
[----:B------:R-:W-:Y:S01]  /*3b40*/  @!P5 IMAD.IADD R171, R171, 0x1, -R6 ;  /* 0x00000001ababd824 */ /* 0x000fe200078e0a06 */
[----:B------:R-:W-:-:S03]  /*3b50*/  ISETP.GT.U32.AND P5, PT, R6, R161, PT ;  /* 0x000000a10600720c */ /* 0x000fc60003fa4070 */
[----:B------:R-:W-:Y:S01]  /*3b60*/  @!P4 IMAD.MOV R155, RZ, RZ, -R155 ;  /* 0x000000ffff9bc224 */ /* 0x000fe200078e0a9b */
[----:B------:R-:W-:-:S03]  /*3b70*/  ISETP.GT.U32.AND P4, PT, R6, R169, PT ;  /* 0x000000a90600720c */ /* 0x000fc60003f84070 */
[----:B------:R-:W-:Y:S01]  /*3b80*/  @!P2 IMAD.MOV R157, RZ, RZ, -R157 ;  /* 0x000000ffff9da224 */ /* 0x000fe200078e0a9d */
[----:B------:R-:W-:Y:S01]  /*3b90*/  ISETP.GT.U32.AND P2, PT, R6, R171, PT ;  /* 0x000000ab0600720c */ /* 0x000fe20003f44070 */
[--C-:B------:R-:W-:Y:S02]  /*3ba0*/  @!P6 IMAD.IADD R189, R189, 0x1, -R6.reuse ;  /* 0x00000001bdbde824 */ /* 0x100fe400078e0a06 */
[--C-:B------:R-:W-:Y:S01]  /*3bb0*/  @!P3 IMAD.IADD R165, R165, 0x1, -R6.reuse ;  /* 0x00000001a5a5b824 */ /* 0x100fe200078e0a06 */
[----:B------:R-:W-:Y:S01]  /*3bc0*/  ISETP.GE.AND P3, PT, R69, RZ, PT ;  /* 0x000000ff4500720c */ /* 0x000fe20003f66270 */
[--C-:B------:R-:W-:Y:S01]  /*3bd0*/  @!P5 IMAD.IADD R161, R161, 0x1, -R6.reuse ;  /* 0x00000001a1a1d824 */ /* 0x100fe200078e0a06 */
[----:B------:R-:W-:Y:S02]  /*3be0*/  ISETP.GE.AND P5, PT, R70, RZ, PT ;  /* 0x000000ff4600720c */ /* 0x000fe40003fa6270 */
[----:B------:R-:W-:Y:S01]  /*3bf0*/  ISETP.GT.U32.AND P6, PT, R6, R189, PT ;  /* 0x000000bd0600720c */ /* 0x000fe20003fc4070 */
[----:B------:R-:W-:Y:S01]  /*3c00*/  @!P4 IMAD.IADD R169, R169, 0x1, -R6 ;  /* 0x00000001a9a9c824 */ /* 0x000fe200078e0a06 */
[----:B------:R-:W-:Y:S01]  /*3c10*/  ISETP.GE.AND P4, PT, R68, RZ, PT ;  /* 0x000000ff4400720c */ /* 0x000fe20003f86270 */
[----:B------:R-:W-:-:S02]  /*3c20*/  IMAD.MOV.U32 R159, RZ, RZ, R117 ;  /* 0x000000ffff9f7224 */ /* 0x000fc400078e0075 */
[----:B------:R-:W-:Y:S01]  /*3c30*/  @!P2 IMAD.IADD R171, R171, 0x1, -R6 ;  /* 0x00000001ababa824 */ /* 0x000fe200078e0a06 */
[----:B------:R-:W-:-:S03]  /*3c40*/  ISETP.GE.AND P2, PT, R3, RZ, PT ;  /* 0x000000ff0300720c */ /* 0x000fc60003f46270 */
[----:B------:R-:W-:Y:S01]  /*3c50*/  @!P3 IMAD.MOV R161, RZ, RZ, -R161 ;  /* 0x000000ffffa1b224 */ /* 0x000fe200078e0aa1 */
[----:B------:R-:W-:Y:S01]  /*3c60*/  ISETP.GE.AND P3, PT, R0, RZ, PT ;  /* 0x000000ff0000720c */ /* 0x000fe20003f66270 */
[----:B------:R-:W-:Y:S01]  /*3c70*/  @!P5 IMAD.MOV R159, RZ, RZ, -R159 ;  /* 0x000000ffff9fd224 */ /* 0x000fe200078e0a9f */
[----:B------:R-:W-:Y:S01]  /*3c80*/  ISETP.GE.AND P5, PT, R2, RZ, PT ;  /* 0x000000ff0200720c */ /* 0x000fe20003fa6270 */
[----:B------:R-:W-:Y:S01]  /*3c90*/  @!P6 IMAD.IADD R189, R189, 0x1, -R6 ;  /* 0x00000001bdbde824 */ /* 0x000fe200078e0a06 */
[----:B------:R-:W-:Y:S02]  /*3ca0*/  LOP3.LUT R7, R167, 0x1c, RZ, 0xfc, !PT ;  /* 0x0000001ca7077812 */ /* 0x000fe400078efcff */
[----:B------:R-:W-:Y:S01]  /*3cb0*/  LEA R6, P6, R175, R224, 0x1 ;  /* 0x000000e0af067211 */ /* 0x000fe200078c08ff */
[----:B------:R-:W-:Y:S01]  /*3cc0*/  @!P4 IMAD.MOV R165, RZ, RZ, -R165 ;  /* 0x000000ffffa5c224 */ /* 0x000fe200078e0aa5 */
[----:B------:R-:W-:Y:S02]  /*3cd0*/  LOP3.LUT R117, R167, 0x24, RZ, 0xfc, !PT ;  /* 0x00000024a7757812 */ /* 0x000fe400078efcff */
[----:B------:R-:W-:Y:S01]  /*3ce0*/  ISETP.LT.AND P4, PT, R7, R184, P0 ;  /* 0x000000b80700720c */ /* 0x000fe20000781270 */
[----:B------:R-:W-:Y:S01]  /*3cf0*/  @!P2 IMAD.MOV R169, RZ, RZ, -R169 ;  /* 0x000000ffffa9a224 */ /* 0x000fe200078e0aa9 */
[----:B------:R-:W-:-:S02]  /*3d00*/  LEA.HI.X.SX32 R7, R175, R168, 0x1, P6 ;  /* 0x000000a8af077211 */ /* 0x000fc400030f0eff */
[----:B------:R-:W-:Y:S02]  /*3d10*/  ISETP.NE.AND P6, PT, R37, RZ, PT ;  /* 0x000000ff2500720c */ /* 0x000fe40003fc5270 */
[----:B------:R-:W-:Y:S02]  /*3d20*/  LOP3.LUT R238, RZ, R37, RZ, 0x33, !PT ;  /* 0x00000025ffee7212 */ /* 0x000fe400078e33ff */
[----:B------:R-:W-:Y:S02]  /*3d30*/  ISETP.LT.AND P2, PT, R117, R184, P0 ;  /* 0x000000b87500720c */ /* 0x000fe40000741270 */
[----:B------:R-:W-:Y:S01]  /*3d40*/  LOP3.LUT R117, R167, 0x2c, RZ, 0xfc, !PT ;  /* 0x0000002ca7757812 */ /* 0x000fe200078efcff */
[----:B------:R-:W-:Y:S01]  /*3d50*/  @!P3 IMAD.MOV R189, RZ, RZ, -R189 ;  /* 0x000000ffffbdb224 */ /* 0x000fe200078e0abd */
[----:B------:R-:W-:Y:S01]  /*3d60*/  SEL R208, R238, R16, !P6 ;  /* 0x00000010eed07207 */ /* 0x000fe20007000000 */
[----:B------:R-:W-:Y:S01]  /*3d70*/  @!P5 IMAD.MOV R171, RZ, RZ, -R171 ;  /* 0x000000ffffabd224 */ /* 0x000fe200078e0aab */
[----:B------:R-:W-:-:S02]  /*3d80*/  LEA R16, P3, R179, R224, 0x1 ;  /* 0x000000e0b3107211 */ /* 0x000fc400078608ff */
[----:B------:R-:W-:Y:S02]  /*3d90*/  ISETP.LT.AND P5, PT, R117, R184, P0 ;  /* 0x000000b87500720c */ /* 0x000fe400007a1270 */
[C---:B------:R-:W-:Y:S02]  /*3da0*/  SEL R242, R238.reuse, R17, !P6 ;  /* 0x00000011eef27207 */ /* 0x040fe40007000000 */
[----:B------:R-:W-:Y:S02]  /*3db0*/  SEL R244, R238, R18, !P6 ;  /* 0x00000012eef47207 */ /* 0x000fe40007000000 */
[----:B------:R-:W-:Y:S02]  /*3dc0*/  PRMT R178, RZ, 0x7610, R178 ;  /* 0x00007610ffb27816 */ /* 0x000fe400000000b2 */
[----:B------:R-:W-:Y:S02]  /*3dd0*/  LEA.HI.X.SX32 R17, R179, R168, 0x1, P3 ;  /* 0x000000a8b3117211 */ /* 0x000fe400018f0eff */
[----:B------:R-:W-:-:S02]  /*3de0*/  LEA R18, P3, R183, R224, 0x1 ;  /* 0x000000e0b7127211 */ /* 0x000fc400078608ff */
[C---:B------:R-:W-:Y:S01]  /*3df0*/  SEL R228, R238.reuse, R165, !P6 ;  /* 0x000000a5eee47207 */ /* 0x040fe20007000000 */
[----:B------:R0:W2:Y:S01]  /*3e00*/  @P4 LDG.E.U16 R178, desc[UR20][R6.64] ;  /* 0x0000001406b24981 */ /* 0x0000a2000c1e1500 */
[----:B------:R-:W-:Y:S02]  /*3e10*/  LOP3.LUT R165, R167, 0x34, RZ, 0xfc, !PT ;  /* 0x00000034a7a57812 */ /* 0x000fe400078efcff */
[----:B------:R-:W-:Y:S02]  /*3e20*/  SEL R200, R238, R19, !P6 ;  /* 0x00000013eec87207 */ /* 0x000fe40007000000 */
[----:B------:R-:W-:Y:S02]  /*3e30*/  PRMT R180, RZ, 0x7610, R180 ;  /* 0x00007610ffb47816 */ /* 0x000fe400000000b4 */
[----:B------:R-:W-:Y:S02]  /*3e40*/  PRMT R182, RZ, 0x7610, R182 ;  /* 0x00007610ffb67816 */ /* 0x000fe400000000b6 */
[----:B------:R-:W-:-:S02]  /*3e50*/  LEA.HI.X.SX32 R19, R183, R168, 0x1, P3 ;  /* 0x000000a8b7137211 */ /* 0x000fc400018f0eff */
[C---:B------:R-:W-:Y:S01]  /*3e60*/  SEL R158, R238.reuse, R161, !P6 ;  /* 0x000000a1ee9e7207 */ /* 0x040fe20007000000 */
[----:B------:R-:W2:Y:S01]  /*3e70*/  @P2 LDG.E.U16 R180, desc[UR20][R16.64] ;  /* 0x0000001410b42981 */ /* 0x000ea2000c1e1500 */
[----:B------:R-:W-:Y:S02]  /*3e80*/  LOP3.LUT R161, R167, 0x3c, RZ, 0xfc, !PT ;  /* 0x0000003ca7a17812 */ /* 0x000fe400078efcff */
[----:B------:R-:W-:Y:S01]  /*3e90*/  ISETP.LT.AND P4, PT, R165, R184, P0 ;  /* 0x000000b8a500720c */ /* 0x000fe20000781270 */
[----:B------:R-:W2:Y:S01]  /*3ea0*/  @P5 LDG.E.U16 R182, desc[UR20][R18.64] ;  /* 0x0000001412b65981 */ /* 0x000ea2000c1e1500 */
[----:B------:R-:W-:Y:S01]  /*3eb0*/  SEL R204, R238, R12, !P6 ;  /* 0x0000000ceecc7207 */ /* 0x000fe20007000000 */
[----:B------:R-:W-:Y:S01]  /*3ec0*/  IMAD R15, R4, 0x4, R15 ;  /* 0x00000004040f7824 */ /* 0x000fe200078e020f */
[----:B------:R-:W-:Y:S02]  /*3ed0*/  LEA R12, P2, R13, R224, 0x1 ;  /* 0x000000e00d0c7211 */ /* 0x000fe400078408ff */
[----:B------:R-:W-:-:S02]  /*3ee0*/  ISETP.LT.AND P5, PT, R161, R184, P0 ;  /* 0x000000b8a100720c */ /* 0x000fc400007a1270 */
[C---:B------:R-:W-:Y:S02]  /*3ef0*/  SEL R202, R238.reuse, R10, !P6 ;  /* 0x0000000aeeca7207 */ /* 0x040fe40007000000 */
[C---:B------:R-:W-:Y:S02]  /*3f00*/  SEL R206, R238.reuse, R14, !P6 ;  /* 0x0000000eeece7207 */ /* 0x040fe40007000000 */
[C---:B------:R-:W-:Y:S02]  /*3f10*/  SEL R246, R238.reuse, R20, !P6 ;  /* 0x00000014eef67207 */ /* 0x040fe40007000000 */
[C---:B------:R-:W-:Y:S02]  /*3f20*/  SEL R198, R238.reuse, R25, !P6 ;  /* 0x00000019eec67207 */ /* 0x040fe40007000000 */
[C---:B------:R-:W-:Y:S02]  /*3f30*/  SEL R194, R238.reuse, R27, !P6 ;  /* 0x0000001beec27207 */ /* 0x040fe40007000000 */
[----:B------:R-:W-:-:S02]  /*3f40*/  SEL R192, R238, R29, !P6 ;  /* 0x0000001deec07207 */ /* 0x000fc40007000000 */
        /* <DEDUP_REMOVED lines=50> */
[----:B------:R-:W-:Y:S02]  /*4270*/  SEL R238, R238, R189, !P6 ;  /* 0x000000bdeeee7207 */ /* 0x000fe40007000000 */
[----:B------:R-:W-:Y:S01]  /*4280*/  PRMT R169, RZ, 0x7610, R169 ;  /* 0x00007610ffa97816 */ /* 0x000fe200000000a9 */
[----:B------:R-:W-:Y:S01]  /*4290*/  IMAD R159, R8, R5, RZ ;  /* 0x00000005089f7224 */ /* 0x000fe200078e02ff */
[----:B0-----:R-:W-:Y:S02]  /*42a0*/  LEA R6, P6, R15, R224, 0x1 ;  /* 0x000000e00f067211 */ /* 0x001fe400078c08ff */
[----:B------:R-:W-:-:S02]  /*42b0*/  LEA.HI.X.SX32 R13, R13, R168, 0x1, P2 ;  /* 0x000000a80d0d7211 */ /* 0x000fc400010f0eff */
[----:B------:R-:W-:Y:S02]  /*42c0*/  LOP3.LUT R21, R167, 0x8, RZ, 0xfc, !PT ;  /* 0x00000008a7157812 */ /* 0x000fe400078efcff */
[----:B------:R-:W-:Y:S01]  /*42d0*/  PRMT R171, RZ, 0x7610, R171 ;  /* 0x00007610ffab7816 */ /* 0x000fe200000000ab */
[----:B------:R-:W2:Y:S01]  /*42e0*/  @P4 LDG.E.U16 R169, desc[UR20][R12.64] ;  /* 0x000000140ca94981 */ /* 0x000ea2000c1e1500 */
[----:B------:R-:W-:Y:S02]  /*42f0*/  LEA.HI.X.SX32 R7, R15, R168, 0x1, P6 ;  /* 0x000000a80f077211 */ /* 0x000fe400030f0eff */
[----:B------:R-:W-:Y:S02]  /*4300*/  ISETP.LT.AND P3, PT, R21, R184, P0 ;  /* 0x000000b81500720c */ /* 0x000fe40000761270 */
[----:B------:R-:W-:Y:S01]  /*4310*/  LEA R153, P4, R159, UR18, 0x1 ;  /* 0x000000129f997c11 */ /* 0x000fe2000f8808ff */
[----:B------:R0:W2:Y:S01]  /*4320*/  @P5 LDG.E.U16 R171, desc[UR20][R6.64] ;  /* 0x0000001406ab5981 */ /* 0x0000a2000c1e1500 */
[----:B------:R-:W-:-:S02]  /*4330*/  LEA R226, P5, R11, R224, 0x1 ;  /* 0x000000e00be27211 */ /* 0x000fc400078a08ff */
[----:B------:R-:W-:Y:S02]  /*4340*/  LEA.HI.X.SX32 R159, R159, UR19, 0x1, P4 ;  /* 0x000000139f9f7c11 */ /* 0x000fe4000a0f0eff */
[----:B------:R-:W-:Y:S01]  /*4350*/  ISETP.LT.AND P4, PT, R167, R184, P0 ;  /* 0x000000b8a700720c */ /* 0x000fe20000781270 */
[----:B-1----:R-:W-:Y:S01]  /*4360*/  IMAD R202, R202, UR4, RZ ;  /* 0x00000004caca7c24 */ /* 0x002fe2000f8e02ff */
[----:B------:R-:W-:Y:S01]  /*4370*/  PRMT R245, RZ, 0x7610, R245 ;  /* 0x00007610fff57816 */ /* 0x000fe200000000f5 */
[----:B------:R-:W-:Y:S01]  /*4380*/  IMAD R208, R208, UR4, RZ ;  /* 0x00000004d0d07c24 */ /* 0x000fe2000f8e02ff */
[----:B------:R-:W-:Y:S02]  /*4390*/  LEA.HI.X.SX32 R227, R11, R168, 0x1, P5 ;  /* 0x000000a80be37211 */ /* 0x000fe400028f0eff */
[C---:B------:R-:W-:Y:S01]  /*43a0*/  LEA R230, P5, R9.reuse, R224, 0x1 ;  /* 0x000000e009e67211 */ /* 0x040fe200078a08ff */
[----:B------:R-:W-:Y:S01]  /*43b0*/  IMAD R204, R204, UR4, RZ ;  /* 0x00000004cccc7c24 */ /* 0x000fe2000f8e02ff */
[----:B------:R-:W-:Y:S01]  /*43c0*/  PRMT R247, RZ, 0x7610, R247 ;  /* 0x00007610fff77816 */ /* 0x000fe200000000f7 */
[----:B------:R-:W-:Y:S01]  /*43d0*/  IMAD R206, R206, UR4, RZ ;  /* 0x00000004cece7c24 */ /* 0x000fe2000f8e02ff */
[-C--:B------:R-:W-:Y:S01]  /*43e0*/  LEA R222, P6, R202, R153.reuse, 0x1 ;  /* 0x00000099cade7211 */ /* 0x080fe200078c08ff */
[----:B------:R-:W2:Y:S01]  /*43f0*/  @P3 LDG.E.U16 R245, desc[UR20][R226.64] ;  /* 0x00000014e2f53981 */ /* 0x000ea2000c1e1500 */
[----:B------:R-:W-:Y:S01]  /*4400*/  LEA.HI.X.SX32 R231, R9, R168, 0x1, P5 ;  /* 0x000000a809e77211 */ /* 0x000fe200028f0eff */
[----:B------:R-:W-:Y:S01]  /*4410*/  IMAD R242, R242, UR4, RZ ;  /* 0x00000004f2f27c24 */ /* 0x000fe2000f8e02ff */
[----:B------:R-:W-:Y:S01]  /*4420*/  LEA R216, P3, R208, R153, 0x1 ;  /* 0x00000099d0d87211 */ /* 0x000fe200078608ff */
[----:B------:R-:W-:Y:S01]  /*4430*/  IMAD R200, R200, UR4, RZ ;  /* 0x00000004c8c87c24 */ /* 0x000fe2000f8e02ff */
[----:B------:R-:W-:Y:S01]  /*4440*/  LEA.HI.X.SX32 R223, R202, R159, 0x1, P6 ;  /* 0x0000009fcadf7211 */ /* 0x000fe200030f0eff */
[----:B------:R-:W-:Y:S01]  /*4450*/  IMAD R244, R244, UR4, RZ ;  /* 0x00000004f4f47c24 */ /* 0x000fe2000f8e02ff */
[-C--:B------:R-:W-:Y:S01]  /*4460*/  LEA R220, P5, R204, R153.reuse, 0x1 ;  /* 0x00000099ccdc7211 */ /* 0x080fe200078a08ff */
[----:B------:R-:W-:Y:S01]  /*4470*/  IMAD R246, R246, UR4, RZ ;  /* 0x00000004f6f67c24 */ /* 0x000fe2000f8e02ff */
[----:B------:R-:W-:Y:S01]  /*4480*/  LEA R218, P6, R206, R153, 0x1 ;  /* 0x00000099ceda7211 */ /* 0x000fe200078c08ff */
[----:B------:R-:W2:Y:S01]  /*4490*/  @P4 LDG.E.U16 R247, desc[UR20][R230.64] ;  /* 0x00000014e6f74981 */ /* 0x000ea2000c1e1500 */
[----:B------:R-:W-:Y:S01]  /*44a0*/  LEA.HI.X.SX32 R217, R208, R159, 0x1, P3 ;  /* 0x0000009fd0d97211 */ /* 0x000fe200018f0eff */
[----:B------:R-:W-:Y:S01]  /*44b0*/  IMAD R198, R198, UR4, RZ ;  /* 0x00000004c6c67c24 */ /* 0x000fe2000f8e02ff */
[-C--:B------:R-:W-:Y:S01]  /*44c0*/  LEA R214, P4, R242, R153.reuse, 0x1 ;  /* 0x00000099f2d67211 */ /* 0x080fe200078808ff */
[----:B------:R-:W-:Y:S01]  /*44d0*/  IMAD R192, R192, UR4, RZ ;  /* 0x00000004c0c07c24 */ /* 0x000fe2000f8e02ff */
[----:B------:R-:W-:Y:S01]  /*44e0*/  LEA R208, P3, R200, R153, 0x1 ;  /* 0x00000099c8d07211 */ /* 0x000fe200078608ff */
[----:B------:R-:W-:Y:S01]  /*44f0*/  IMAD R196, R196, UR4, RZ ;  /* 0x00000004c4c47c24 */ /* 0x000fe2000f8e02ff */
[-C--:B------:R-:W-:Y:S01]  /*4500*/  LEA.HI.X.SX32 R221, R204, R159.reuse, 0x1, P5 ;  /* 0x0000009fccdd7211 */ /* 0x080fe200028f0eff */
[----:B------:R-:W-:Y:S01]  /*4510*/  IMAD R194, R194, UR4, RZ ;  /* 0x00000004c2c27c24 */ /* 0x000fe2000f8e02ff */
[----:B------:R-:W-:-:S02]  /*4520*/  LEA.HI.X.SX32 R219, R206, R159, 0x1, P6 ;  /* 0x0000009fcedb7211 */ /* 0x000fc400030f0eff */
[-C--:B------:R-:W-:Y:S02]  /*4530*/  LEA R212, P5, R244, R153.reuse, 0x1 ;  /* 0x00000099f4d47211 */ /* 0x080fe400078a08ff */
[----:B------:R-:W-:Y:S01]  /*4540*/  LEA R210, P6, R246, R153, 0x1 ;  /* 0x00000099f6d27211 */ /* 0x000fe200078c08ff */
[----:B------:R-:W-:Y:S01]  /*4550*/  IMAD R190, R190, UR4, RZ ;  /* 0x00000004bebe7c24 */ /* 0x000fe2000f8e02ff */
[----:B------:R-:W-:Y:S01]  /*4560*/  ISETP.LT.AND P2, PT, R8, R184, P0 ;  /* 0x000000b80800720c */ /* 0x000fe20000741270 */
[----:B------:R-:W-:Y:S01]  /*4570*/  IMAD R8, R35, UR4, RZ ;  /* 0x0000000423087c24 */ /* 0x000fe2000f8e02ff */
[-C--:B------:R-:W-:Y:S02]  /*4580*/  LEA.HI.X.SX32 R215, R242, R159.reuse, 0x1, P4 ;  /* 0x0000009ff2d77211 */ /* 0x080fe400020f0eff */
[----:B------:R-:W-:Y:S02]  /*4590*/  LEA.HI.X.SX32 R209, R200, R159, 0x1, P3 ;  /* 0x0000009fc8d17211 */ /* 0x000fe400018f0eff */
[----:B------:R-:W-:-:S02]  /*45a0*/  LEA R206, P4, R198, R153, 0x1 ;  /* 0x00000099c6ce7211 */ /* 0x000fc400078808ff */
[----:B------:R-:W-:Y:S01]  /*45b0*/  LEA R200, P3, R192, R153, 0x1 ;  /* 0x00000099c0c87211 */ /* 0x000fe200078608ff */
[----:B------:R-:W-:Y:S01]  /*45c0*/  IMAD R188, R188, UR4, RZ ;  /* 0x00000004bcbc7c24 */ /* 0x000fe2000f8e02ff */
[-C--:B------:R-:W-:Y:S01]  /*45d0*/  LEA.HI.X.SX32 R213, R244, R159.reuse, 0x1, P5 ;  /* 0x0000009ff4d57211 */ /* 0x080fe200028f0eff */
[----:B0-----:R-:W-:Y:S01]  /*45e0*/  IMAD R6, R33, UR4, RZ ;  /* 0x0000000421067c24 */ /* 0x001fe2000f8e02ff */
[----:B------:R-:W-:Y:S02]  /*45f0*/  LEA.HI.X.SX32 R211, R246, R159, 0x1, P6 ;  /* 0x0000009ff6d37211 */ /* 0x000fe400030f0eff */
[-C--:B------:R-:W-:Y:S02]  /*4600*/  LEA R204, P5, R196, R153.reuse, 0x1 ;  /* 0x00000099c4cc7211 */ /* 0x080fe400078a08ff */
        /* <DEDUP_REMOVED lines=8> */
[-C--:B------:R-:W-:Y:S01]  /*4690*/  LEA.HI.X.SX32 R205, R196, R159.reuse, 0x1, P5 ;  /* 0x0000009fc4cd7211 */ /* 0x080fe200028f0eff */
[----:B------:R-:W-:Y:S01]  /*46a0*/  IMAD R14, R14, UR4, RZ ;  /* 0x000000040e0e7c24 */ /* 0x000fe2000f8e02ff */
        /* <DEDUP_REMOVED lines=36> */
[----:B------:R-:W-:Y:S01]  /*48f0*/  LEA.HI.X.SX32 R15, R22, R159, 0x1, P6 ;  /* 0x0000009f160f7211 */ /* 0x000fe200030f0eff */
[----:B------:R-:W-:Y:S01]  /*4900*/  IMAD R42, R25, UR4, RZ ;  /* 0x00000004192a7c24 */ /* 0x000fe2000f8e02ff */
[-C--:B------:R-:W-:Y:S02]  /*4910*/  LEA R20, P5, R28, R153.reuse, 0x1 ;  /* 0x000000991c147211 */ /* 0x080fe400078a08ff */
[----:B------:R-:W-:Y:S01]  /*4920*/  LEA R22, P6, R30, R153, 0x1 ;  /* 0x000000991e167211 */ /* 0x000fe200078c08ff */
[----:B------:R-:W-:Y:S01]  /*4930*/  IMAD R48, R29, UR4, RZ ;  /* 0x000000041d307c24 */ /* 0x000fe2000f8e02ff */
[----:B------:R-:W-:-:S02]  /*4940*/  LEA.HI.X.SX32 R19, R26, R159, 0x1, P4 ;  /* 0x0000009f1a137211 */ /* 0x000fc400020f0eff */
[----:B------:R-:W-:Y:S02]  /*4950*/  LEA.HI.X.SX32 R25, R32, R159, 0x1, P3 ;  /* 0x0000009f20197211 */ /* 0x000fe400018f0eff */
[-C--:B------:R-:W-:Y:S02]  /*4960*/  LEA R26, P4, R34, R153.reuse, 0x1 ;  /* 0x00000099221a7211 */ /* 0x080fe400078808ff */
[----:B------:R-:W-:Y:S01]  /*4970*/  LEA R32, P3, R40, R153, 0x1 ;  /* 0x0000009928207211 */ /* 0x000fe200078608ff */
[----:B------:R-:W-:Y:S01]  /*4980*/  IMAD R44, R27, UR4, RZ ;  /* 0x000000041b2c7c24 */ /* 0x000fe2000f8e02ff */
[-C--:B------:R-:W-:Y:S01]  /*4990*/  LEA.HI.X.SX32 R21, R28, R159.reuse, 0x1, P5 ;  /* 0x0000009f1c157211 */ /* 0x080fe200028f0eff */
[----:B------:R-:W-:Y:S01]  /*49a0*/  IMAD R46, R113, UR4, RZ ;  /* 0x00000004712e7c24 */ /* 0x000fe2000f8e02ff */
[----:B------:R-:W-:Y:S02]  /*49b0*/  LEA.HI.X.SX32 R23, R30, R159, 0x1, P6 ;  /* 0x0000009f1e177211 */ /* 0x000fe400030f0eff */
[----:B------:R-:W-:-:S02]  /*49c0*/  LEA R28, P5, R36, R153, 0x1 ;  /* 0x00000099241c7211 */ /* 0x000fc400078a08ff */
        /* <DEDUP_REMOVED lines=74> */
[-C--:B------:R-:W-:Y:S02]  /*4e70*/  LEA.HI.X.SX32 R119, R144, R159.reuse, 0x1, P4 ;  /* 0x0000009f90777211 */ /* 0x080fe400020f0eff */
[----:B------:R-:W-:Y:S02]  /*4e80*/  LEA.HI.X.SX32 R143, R150, R159, 0x1, P3 ;  /* 0x0000009f968f7211 */ /* 0x000fe400018f0eff */
[-C--:B------:R-:W-:Y:S02]  /*4e90*/  LEA R144, P4, R152, R153.reuse, 0x1 ;  /* 0x0000009998907211 */ /* 0x080fe400078808ff */
[----:B------:R-:W-:Y:S01]  /*4ea0*/  LEA R150, P3, R158, R153, 0x1 ;  /* 0x000000999e967211 */ /* 0x000fe200078608ff */
[----:B------:R-:W-:Y:S01]  /*4eb0*/  IMAD R234, R234, UR4, RZ ;  /* 0x00000004eaea7c24 */ /* 0x000fe2000f8e02ff */
[-C--:B------:R-:W-:Y:S01]  /*4ec0*/  LEA.HI.X.SX32 R139, R146, R159.reuse, 0x1, P5 ;  /* 0x0000009f928b7211 */ /* 0x080fe200028f0eff */
[----:B------:R-:W-:Y:S01]  /*4ed0*/  IMAD R236, R236, UR4, RZ ;  /* 0x00000004ecec7c24 */ /* 0x000fe2000f8e02ff */
[----:B------:R-:W-:Y:S01]  /*4ee0*/  LEA.HI.X.SX32 R141, R148, R159, 0x1, P6 ;  /* 0x0000009f948d7211 */ /* 0x000fe200030f0eff */
[----:B------:R-:W-:Y:S01]  /*4ef0*/  IMAD R238, R238, UR4, RZ ;  /* 0x00000004eeee7c24 */ /* 0x000fe2000f8e02ff */
[----:B------:R-:W-:-:S02]  /*4f00*/  LEA R146, P5, R154, R153, 0x1 ;  /* 0x000000999a927211 */ /* 0x000fc400078a08ff */
[----:B------:R-:W-:Y:S02]  /*4f10*/  LEA R148, P6, R156, R153, 0x1 ;  /* 0x000000999c947211 */ /* 0x000fe400078c08ff */
[-C--:B------:R-:W-:Y:S02]  /*4f20*/  LEA.HI.X.SX32 R145, R152, R159.reuse, 0x1, P4 ;  /* 0x0000009f98917211 */ /* 0x080fe400020f0eff */
[----:B------:R-:W-:Y:S02]  /*4f30*/  LEA.HI.X.SX32 R151, R158, R159, 0x1, P3 ;  /* 0x0000009f9e977211 */ /* 0x000fe400018f0eff */
[----:B------:R-:W-:Y:S02]  /*4f40*/  LEA R152, P3, R228, R153, 0x1 ;  /* 0x00000099e4987211 */ /* 0x000fe400078608ff */
[-C--:B------:R-:W-:Y:S02]  /*4f50*/  LEA.HI.X.SX32 R147, R154, R159.reuse, 0x1, P5 ;  /* 0x0000009f9a937211 */ /* 0x080fe400028f0eff */
[----:B------:R-:W-:-:S02]  /*4f60*/  LEA.HI.X.SX32 R149, R156, R159, 0x1, P6 ;  /* 0x0000009f9c957211 */ /* 0x000fc400030f0eff */
[-C--:B------:R-:W-:Y:S02]  /*4f70*/  LEA R154, P4, R234, R153.reuse, 0x1 ;  /* 0x00000099ea9a7211 */ /* 0x080fe400078808ff */
[-C--:B------:R-:W-:Y:S02]  /*4f80*/  LEA R156, P5, R236, R153.reuse, 0x1 ;  /* 0x00000099ec9c7211 */ /* 0x080fe400078a08ff */
[----:B------:R-:W-:Y:S02]  /*4f90*/  LEA R158, P6, R238, R153, 0x1 ;  /* 0x00000099ee9e7211 */ /* 0x000fe400078c08ff */
[----:B------:R-:W-:Y:S02]  /*4fa0*/  LEA.HI.X.SX32 R153, R228, R159, 0x1, P3 ;  /* 0x0000009fe4997211 */ /* 0x000fe400018f0eff */
[----:B------:R-:W-:Y:S01]  /*4fb0*/  LOP3.LUT R228, R187, 0xc0, RZ, 0xc0, !PT ;  /* 0x000000c0bbe47812 */ /* 0x000fe200078ec0ff */
[----:B------:R-:W-:-:S03]  /*4fc0*/  IMAD.SHL.U32 R233, R136, 0x2, RZ ;  /* 0x0000000288e97824 */ /* 0x000fc600078e00ff */
[----:B------:R-:W-:Y:S02]  /*4fd0*/  SHF.R.U32.HI R228, RZ, 0x2, R228 ;  /* 0x00000002ffe47819 */ /* 0x000fe400000116e4 */
[----:B------:R-:W-:Y:S02]  /*4fe0*/  LEA.HI.X.SX32 R155, R234, R159, 0x1, P4 ;  /* 0x0000009fea9b7211 */ /* 0x000fe400020f0eff */
[----:B------:R-:W-:Y:S02]  /*4ff0*/  LOP3.LUT R233, R233, R228, RZ, 0x3c, !PT ;  /* 0x000000e4e9e97212 */ /* 0x000fe400078e3cff */
[-C--:B------:R-:W-:Y:S02]  /*5000*/  LEA R228, P3, R225, R224.reuse, 0x1 ;  /* 0x000000e0e1e47211 */ /* 0x080fe400078608ff */
[----:B------:R-:W-:Y:S02]  /*5010*/  LEA R224, P4, R185, R224, 0x1 ;  /* 0x000000e0b9e07211 */ /* 0x000fe400078808ff */
[----:B------:R-:W-:-:S02]  /*5020*/  LEA.HI.X.SX32 R229, R225, R168, 0x1, P3 ;  /* 0x000000a8e1e57211 */ /* 0x000fc400018f0eff */
[----:B------:R-:W-:Y:S02]  /*5030*/  LEA.HI.X.SX32 R225, R185, R168, 0x1, P4 ;  /* 0x000000a8b9e17211 */ /* 0x000fe400020f0eff */
[----:B------:R-:W-:Y:S01]  /*5040*/  LOP3.LUT R185, R167, 0x4, RZ, 0xfc, !PT ;  /* 0x00000004a7b97812 */ /* 0x000fe200078efcff */
[----:B------:R-:W-:-:S04]  /*5050*/  @!UP1 UIADD3 UR4, UPT, UPT, -UR6, 0x100000, URZ ;  /* 0x0010000006049890 */ /* 0x000fc8000fffe1ff */
[----:B------:R-:W-:Y:S02]  /*5060*/  @!UP1 USHF.L.U32 UR5, UR4, 0xb, URZ ;  /* 0x0000000b04059899 */ /* 0x000fe400080006ff */
[----:B------:R-:W-:Y:S01]  /*5070*/  @!UP1 USHF.L.U32 UR4, UR4, 0x1, URZ ;  /* 0x0000000104049899 */ /* 0x000fe200080006ff */
[----:B------:R-:W-:Y:S02]  /*5080*/  ISETP.LT.AND P3, PT, R185, R184, P0 ;  /* 0x000000b8b900720c */ /* 0x000fe40000761270 */
[----:B------:R-:W-:Y:S01]  /*5090*/  LOP3.LUT R185, R167, 0xc, RZ, 0xfc, !PT ;  /* 0x0000000ca7b97812 */ /* 0x000fe200078efcff */
[----:B------:R-:W-:-:S03]  /*50a0*/  VOTEU.ALL UP1, P1 ;  /* 0x0000000000ff7886 */ /* 0x000fc60000820000 */
[----:B------:R-:W-:Y:S02]  /*50b0*/  ISETP.LT.AND P0, PT, R185, R184, P0 ;  /* 0x000000b8b900720c */ /* 0x000fe40000701270 */
[----:B------:R-:W-:-:S03]  /*50c0*/  LEA.HI.X.SX32 R157, R236, R159, 0x1, P5 ;  /* 0x0000009fec9d7211 */ /* 0x000fc600028f0eff */
[----:B------:R0:W1:Y:S01]  /*50d0*/  @!UP1 SYNCS.EXCH.64 URZ, [UR9+0x14008], UR4 ;  /* 0x0140080409ff95b2 */ /* 0x0000620008000100 */
[----:B------:R-:W-:Y:S01]  /*50e0*/  LEA.HI.X.SX32 R159, R238, R159, 0x1, P6 ;  /* 0x0000009fee9f7211 */ /* 0x000fe200030f0eff */
[----:B-----5:R5:W-:Y:S01]  /*50f0*/  STS.U16 [R233+UR9+0x10800], R240 ;  /* 0x010800f0e9007988 */ /* 0x020be20008000409 */
[----:B------:R-:W-:Y:S02]  /*5100*/  PRMT R242, RZ, 0x7610, R242 ;  /* 0x00007610fff27816 */ /* 0x000fe400000000f2 */
[----:B------:R-:W-:Y:S02]  /*5110*/  PRMT R244, RZ, 0x7610, R244 ;  /* 0x00007610fff47816 */ /* 0x000fe400000000f4 */
[----:B------:R-:W-:Y:S02]  /*5120*/  PRMT R168, RZ, 0x7610, R168 ;  /* 0x00007610ffa87816 */ /* 0x000fe400000000a8 */
[----:B------:R-:W-:Y:S01]  /*5130*/  PRMT R234, RZ, 0x7610, R234 ;  /* 0x00007610ffea7816 */ /* 0x000fe200000000ea */
[----:B------:R-:W2:Y:S01]  /*5140*/  @P3 LDG.E.U16 R242, desc[UR20][R228.64] ;  /* 0x00000014e4f23981 */ /* 0x000ea2000c1e1500 */
[----:B------:R-:W-:-:S02]  /*5150*/  PRMT R236, RZ, 0x7610, R236 ;  /* 0x00007610ffec7816 */ /* 0x000fc400000000ec */
[----:B------:R-:W-:Y:S01]  /*5160*/  PRMT R238, RZ, 0x7610, R238 ;  /* 0x00007610ffee7816 */ /* 0x000fe200000000ee */
[----:B------:R-:W2:Y:S01]  /*5170*/  @P0 LDG.E.U16 R244, desc[UR20][R224.64] ;  /* 0x00000014e0f40981 */ /* 0x000ea2000c1e1500 */
[----:B-----5:R-:W-:Y:S02]  /*5180*/  PRMT R240, RZ, 0x7610, R240 ;  /* 0x00007610fff07816 */ /* 0x020fe400000000f0 */
[----:B------:R-:W-:Y:S01]  /*5190*/  PRMT R246, RZ, 0x7610, R246 ;  /* 0x00007610fff67816 */ /* 0x000fe200000000f6 */
[----:B------:R-:W5:Y:S01]  /*51a0*/  @P2 LDG.E.U16 R168, desc[UR20][R222.64] ;  /* 0x00000014dea82981 */ /* 0x000f62000c1e1500 */
[----:B------:R-:W-:Y:S02]  /*51b0*/  PRMT R248, RZ, 0x7610, R248 ;  /* 0x00007610fff87816 */ /* 0x000fe400000000f8 */
[----:B------:R-:W-:Y:S01]  /*51c0*/  PRMT R250, RZ, 0x7610, R250 ;  /* 0x00007610fffa7816 */ /* 0x000fe200000000fa */
[----:B------:R-:W5:Y:S01]  /*51d0*/  @P2 LDG.E.U16 R234, desc[UR20][R218.64] ;  /* 0x00000014daea2981 */ /* 0x000f62000c1e1500 */
[----:B------:R-:W-:-:S02]  /*51e0*/  PRMT R252, RZ, 0x7610, R252 ;  /* 0x00007610fffc7816 */ /* 0x000fc400000000fc */
[----:B------:R-:W-:Y:S01]  /*51f0*/  PRMT R235, RZ, 0x7610, R235 ;  /* 0x00007610ffeb7816 */ /* 0x000fe200000000eb */
[----:B------:R-:W5:Y:S01]  /*5200*/  @P2 LDG.E.U16 R236, desc[UR20][R214.64] ;  /* 0x00000014d6ec2981 */ /* 0x000f62000c1e1500 */
[----:B------:R-:W-:Y:S02]  /*5210*/  PRMT R237, RZ, 0x7610, R237 ;  /* 0x00007610ffed7816 */ /* 0x000fe400000000ed */
[----:B------:R-:W-:Y:S01]  /*5220*/  PRMT R239, RZ, 0x7610, R239 ;  /* 0x00007610ffef7816 */ /* 0x000fe200000000ef */
[----:B------:R-:W5:Y:S04]  /*5230*/  @P2 LDG.E.U16 R238, desc[UR20][R210.64] ;  /* 0x00000014d2ee2981 */ /* 0x000f68000c1e1500 */
[----:B------:R-:W5:Y:S04]  /*5240*/  @P2 LDG.E.U16 R240, desc[UR20][R206.64] ;  /* 0x00000014cef02981 */ /* 0x000f68000c1e1500 */
[----:B------:R-:W5:Y:S04]  /*5250*/  @P2 LDG.E.U16 R246, desc[UR20][R202.64] ;  /* 0x00000014caf62981 */ /* 0x000f68000c1e1500 */
[----:B------:R-:W5:Y:S04]  /*5260*/  @P2 LDG.E.U16 R248, desc[UR20][R198.64] ;  /* 0x00000014c6f82981 */ /* 0x000f68000c1e1500 */
[----:B------:R-:W5:Y:S04]  /*5270*/  @P2 LDG.E.U16 R250, desc[UR20][R194.64] ;  /* 0x00000014c2fa2981 */ /* 0x000f68000c1e1500 */
[----:B------:R-:W5:Y:S04]  /*5280*/  @P2 LDG.E.U16 R252, desc[UR20][R190.64] ;  /* 0x00000014befc2981 */ /* 0x000f68000c1e1500 */
[----:B------:R-:W5:Y:S04]  /*5290*/  @P2 LDG.E.U16 R235, desc[UR20][R6.64] ;  /* 0x0000001406eb2981 */ /* 0x000f68000c1e1500 */
[----:B------:R-:W5:Y:S04]  /*52a0*/  @P2 LDG.E.U16 R237, desc[UR20][R10.64] ;  /* 0x000000140aed2981 */ /* 0x000f68000c1e1500 */
[----:B------:R-:W5:Y:S01]  /*52b0*/  @P2 LDG.E.U16 R239, desc[UR20][R14.64] ;  /* 0x000000140eef2981 */ /* 0x000f62000c1e1500 */
[----:B------:R-:W-:-:S03]  /*52c0*/  LOP3.LUT R185, R233, 0x40, RZ, 0x3c, !PT ;  /* 0x00000040e9b97812 */ /* 0x000fc600078e3cff */
[----:B----4-:R-:W-:Y:S04]  /*52d0*/  STS.U16 [R233+UR9+0x10c00], R164 ;  /* 0x010c00a4e9007988 */ /* 0x010fe80008000409 */
[----:B---3--:R3:W-:Y:S04]  /*52e0*/  STS.U16 [R233+UR9+0x11000], R170 ;  /* 0x011000aae9007988 */ /* 0x0087e80008000409 */
[----:B------:R4:W-:Y:S04]  /*52f0*/  STS.U16 [R233+UR9+0x11400], R172 ;  /* 0x011400ace9007988 */ /* 0x0009e80008000409 */
[----:B------:R-:W-:Y:S04]  /*5300*/  STS.U16 [R233+UR9+0x11800], R174 ;  /* 0x011800aee9007988 */ /* 0x000fe80008000409 */
[----:B------:R-:W-:Y:S01]  /*5310*/  STS.U16 [R233+UR9+0x11c00], R241 ;  /* 0x011c00f1e9007988 */ /* 0x000fe20008000409 */
[----:B---3--:R-:W-:-:S03]  /*5320*/  PRMT R170, RZ, 0x7610, R170 ;  /* 0x00007610ffaa7816 */ /* 0x008fc600000000aa */
[----:B--2---:R-:W-:Y:S04]  /*5330*/  STS.U16 [R233+UR9+0x10400], R245 ;  /* 0x010400f5e9007988 */ /* 0x004fe80008000409 */
[----:B------:R-:W-:Y:S04]  /*5340*/  STS.U16 [R233+UR9+0x10000], R247 ;  /* 0x010000f7e9007988 */ /* 0x000fe80008000409 */
[----:B------:R2:W-:Y:S04]  /*5350*/  STS.U16 [R185+UR9+0x11a00], R169 ;  /* 0x011a00a9b9007988 */ /* 0x0005e80008000409 */
[----:B------:R3:W-:Y:S01]  /*5360*/  STS.U16 [R185+UR9+0x11e00], R171 ;  /* 0x011e00abb9007988 */ /* 0x0007e20008000409 */
[----:B----4-:R-:W-:-:S03]  /*5370*/  PRMT R172, RZ, 0x7610, R172 ;  /* 0x00007610ffac7816 */ /* 0x010fc600000000ac */
[----:B------:R-:W4:Y:S01]  /*5380*/  @P2 LDG.E.U16 R170, desc[UR20][R22.64] ;  /* 0x0000001416aa2981 */ /* 0x000f22000c1e1500 */
[----:B--2---:R-:W-:Y:S02]  /*5390*/  PRMT R169, RZ, 0x7610, R169 ;  /* 0x00007610ffa97816 */ /* 0x004fe400000000a9 */
[----:B------:R-:W-:Y:S01]  /*53a0*/  PRMT R174, RZ, 0x7610, R174 ;  /* 0x00007610ffae7816 */ /* 0x000fe200000000ae */
[----:B------:R-:W2:Y:S01]  /*53b0*/  @P2 LDG.E.U16 R172, desc[UR20][R26.64] ;  /* 0x000000141aac2981 */ /* 0x000ea2000c1e1500 */
[----:B---3--:R-:W-:-:S03]  /*53c0*/  PRMT R171, RZ, 0x7610, R171 ;  /* 0x00007610ffab7816 */ /* 0x008fc600000000ab */
[----:B------:R-:W3:Y:S04]  /*53d0*/  @P2 LDG.E.U16 R169, desc[UR20][R50.64] ;  /* 0x0000001432a92981 */ /* 0x000ee8000c1e1500 */
[----:B------:R-:W2:Y:S04]  /*53e0*/  @P2 LDG.E.U16 R171, desc[UR20][R54.64] ;  /* 0x0000001436ab2981 */ /* 0x000ea8000c1e1500 */
[----:B------:R0:W-:Y:S04]  /*53f0*/  STS.U16 [R185+UR9+0x10a00], R176 ;  /* 0x010a00b0b9007988 */ /* 0x0001e80008000409 */
[----:B------:R-:W2:Y:S01]  /*5400*/  @P2 LDG.E.U16 R174, desc[UR20][R30.64] ;  /* 0x000000141eae2981 */ /* 0x000ea2000c1e1500 */
[----:B0-----:R-:W-:-:S03]  /*5410*/  PRMT R176, RZ, 0x7610, R176 ;  /* 0x00007610ffb07816 */ /* 0x001fc600000000b0 */
[----:B------:R0:W-:Y:S04]  /*5420*/  STS.U16 [R185+UR9+0x10e00], R178 ;  /* 0x010e00b2b9007988 */ /* 0x0001e80008000409 */
[----:B------:R-:W2:Y:S01]  /*5430*/  @P2 LDG.E.U16 R176, desc[UR20][R34.64] ;  /* 0x0000001422b02981 */ /* 0x000ea2000c1e1500 */
[----:B0-----:R-:W-:-:S03]  /*5440*/  PRMT R178, RZ, 0x7610, R178 ;  /* 0x00007610ffb27816 */ /* 0x001fc600000000b2 */
[----:B------:R0:W-:Y:S01]  /*5450*/  STS.U16 [R185+UR9+0x11200], R180 ;  /* 0x011200b4b9007988 */ /* 0x0001e20008000409 */
[----:B------:R-:W-:-:S03]  /*5460*/  PRMT R164, RZ, 0x7610, R164 ;  /* 0x00007610ffa47816 */ /* 0x000fc600000000a4 */
[----:B------:R-:W2:Y:S04]  /*5470*/  @P2 LDG.E.U16 R178, desc[UR20][R38.64] ;  /* 0x0000001426b22981 */ /* 0x000ea8000c1e1500 */
[----:B------:R1:W-:Y:S01]  /*5480*/  STS.U16 [R185+UR9+0x11600], R182 ;  /* 0x011600b6b9007988 */ /* 0x0003e20008000409 */
[----:B0-----:R-:W-:Y:S02]  /*5490*/  PRMT R180, RZ, 0x7610, R180 ;  /* 0x00007610ffb47816 */ /* 0x001fe400000000b4 */
[----:B------:R-:W-:Y:S01]  /*54a0*/  PRMT R245, RZ, 0x7610, R245 ;  /* 0x00007610fff57816 */ /* 0x000fe200000000f5 */
[----:B------:R-:W2:Y:S04]  /*54b0*/  @P2 LDG.E.U16 R164, desc[UR20][R18.64] ;  /* 0x0000001412a42981 */ /* 0x000ea8000c1e1500 */
[----:B------:R-:W2:Y:S01]  /*54c0*/  @P2 LDG.E.U16 R180, desc[UR20][R42.64] ;  /* 0x000000142ab42981 */ /* 0x000ea2000c1e1500 */
[----:B-1----:R-:W-:-:S03]  /*54d0*/  PRMT R182, RZ, 0x7610, R182 ;  /* 0x00007610ffb67816 */ /* 0x002fc600000000b6 */
[----:B------:R-:W2:Y:S04]  /*54e0*/  @P2 LDG.E.U16 R245, desc[UR20][R62.64] ;  /* 0x000000143ef52981 */ /* 0x000ea8000c1e1500 */
[----:B------:R-:W2:Y:S01]  /*54f0*/  @P2 LDG.E.U16 R182, desc[UR20][R46.64] ;  /* 0x000000142eb62981 */ /* 0x000ea2000c1e1500 */
[----:B------:R-:W-:-:S06]  /*5500*/  PRMT R241, RZ, 0x7610, R241 ;  /* 0x00007610fff17816 */ /* 0x000fcc00000000f1 */
[----:B------:R-:W2:Y:S04]  /*5510*/  @P2 LDG.E.U16 R241, desc[UR20][R58.64] ;  /* 0x000000143af12981 */ /* 0x000ea8000c1e1500 */
[----:B------:R0:W-:Y:S04]  /*5520*/  STS.U16 [R185+UR9+0x10200], R242 ;  /* 0x010200f2b9007988 */ /* 0x0001e80008000409 */
[----:B------:R1:W-:Y:S04]  /*5530*/  STS.U16 [R185+UR9+0x10600], R244 ;  /* 0x010600f4b9007988 */ /* 0x0003e80008000409 */
[----:B-----5:R5:W-:Y:S01]  /*5540*/  STS.U16 [R233+UR9], R168 ;  /* 0x000000a8e9007988 */ /* 0x020be20008000409 */
[----:B0-----:R-:W-:-:S03]  /*5550*/  PRMT R242, RZ, 0x7610, R242 ;  /* 0x00007610fff27816 */ /* 0x001fc600000000f2 */
[----:B------:R0:W-:Y:S01]  /*5560*/  STS.U16 [R233+UR9+0x400], R234 ;  /* 0x000400eae9007988 */ /* 0x0001e20008000409 */
[----:B-1----:R-:W-:-:S03]  /*5570*/  PRMT R244, RZ, 0x7610, R244 ;  /* 0x00007610fff47816 */ /* 0x002fc600000000f4 */
[----:B------:R1:W-:Y:S01]  /*5580*/  STS.U16 [R233+UR9+0x800], R236 ;  /* 0x000800ece9007988 */ /* 0x0003e20008000409 */
[----:B-----5:R-:W-:-:S03]  /*5590*/  PRMT R168, RZ, 0x7610, R168 ;  /* 0x00007610ffa87816 */ /* 0x020fc600000000a8 */
[----:B------:R5:W-:Y:S01]  /*55a0*/  STS.U16 [R233+UR9+0xc00], R238 ;  /* 0x000c00eee9007988 */ /* 0x000be20008000409 */
        /* <DEDUP_REMOVED lines=17> */
[----:B------:R-:W5:Y:S01]  /*56c0*/  @P2 LDG.E.U16 R168, desc[UR20][R66.64] ;  /* 0x0000001442a82981 */ /* 0x000f62000c1e1500 */
[----:B0-----:R-:W-:-:S03]  /*56d0*/  PRMT R237, RZ, 0x7610, R237 ;  /* 0x00007610ffed7816 */ /* 0x001fc600000000ed */
[----:B------:R-:W5:Y:S01]  /*56e0*/  @P2 LDG.E.U16 R234, desc[UR20][R114.64] ;  /* 0x0000001472ea2981 */ /* 0x000f62000c1e1500 */
[----:B-1----:R-:W-:-:S03]  /*56f0*/  PRMT R239, RZ, 0x7610, R239 ;  /* 0x00007610ffef7816 */ /* 0x002fc600000000ef */
        /* <DEDUP_REMOVED lines=12> */
[----:B---3--:R0:W-:Y:S04]  /*57c0*/  STS.U16 [R233+UR9+0x5000], R169 ;  /* 0x005000a9e9007988 */ /* 0x0081e80008000409 */
[----:B----4-:R1:W-:Y:S04]  /*57d0*/  STS.U16 [R233+UR9+0x3400], R170 ;  /* 0x003400aae9007988 */ /* 0x0103e80008000409 */
[----:B--2---:R2:W-:Y:S01]  /*57e0*/  STS.U16 [R233+UR9+0x5400], R171 ;  /* 0x005400abe9007988 */ /* 0x0045e20008000409 */
[----:B0-----:R-:W-:-:S02]  /*57f0*/  PRMT R169, RZ, 0x7610, R169 ;  /* 0x00007610ffa97816 */ /* 0x001fc400000000a9 */
[----:B-1----:R-:W-:Y:S01]  /*5800*/  PRMT R170, RZ, 0x7610, R170 ;  /* 0x00007610ffaa7816 */ /* 0x002fe200000000aa */
[----:B------:R0:W-:Y:S01]  /*5810*/  STS.U16 [R233+UR9+0x3800], R172 ;  /* 0x003800ace9007988 */ /* 0x0001e20008000409 */
[----:B--2---:R-:W-:-:S03]  /*5820*/  PRMT R171, RZ, 0x7610, R171 ;  /* 0x00007610ffab7816 */ /* 0x004fc600000000ab */
[----:B------:R-:W2:Y:S04]  /*5830*/  @P2 LDG.E.U16 R169, desc[UR20][R28.64] ;  /* 0x000000141ca92981 */ /* 0x000ea8000c1e1500 */
[----:B------:R-:W3:Y:S01]  /*5840*/  @P2 LDG.E.U16 R170, desc[UR20][R192.64] ;  /* 0x00000014c0aa2981 */ /* 0x000ee2000c1e1500 */
[----:B0-----:R-:W-:-:S03]  /*5850*/  PRMT R172, RZ, 0x7610, R172 ;  /* 0x00007610ffac7816 */ /* 0x001fc600000000ac */
[----:B------:R-:W4:Y:S04]  /*5860*/  @P2 LDG.E.U16 R171, desc[UR20][R32.64] ;  /* 0x0000001420ab2981 */ /* 0x000f28000c1e1500 */
[----:B------:R0:W-:Y:S04]  /*5870*/  STS.U16 [R233+UR9+0x3c00], R174 ;  /* 0x003c00aee9007988 */ /* 0x0001e80008000409 */
[----:B------:R-:W2:Y:S01]  /*5880*/  @P2 LDG.E.U16 R172, desc[UR20][R188.64] ;  /* 0x00000014bcac2981 */ /* 0x000ea2000c1e1500 */
[----:B0-----:R-:W-:-:S03]  /*5890*/  PRMT R174, RZ, 0x7610, R174 ;  /* 0x00007610ffae7816 */ /* 0x001fc600000000ae */
[----:B------:R0:W-:Y:S04]  /*58a0*/  STS.U16 [R233+UR9+0x4000], R176 ;  /* 0x004000b0e9007988 */ /* 0x0001e80008000409 */
[----:B------:R-:W2:Y:S01]  /*58b0*/  @P2 LDG.E.U16 R174, desc[UR20][R8.64] ;  /* 0x0000001408ae2981 */ /* 0x000ea2000c1e1500 */
[----:B0-----:R-:W-:-:S03]  /*58c0*/  PRMT R176, RZ, 0x7610, R176 ;  /* 0x00007610ffb07816 */ /* 0x001fc600000000b0 */
[----:B------:R0:W-:Y:S04]  /*58d0*/  STS.U16 [R233+UR9+0x4400], R178 ;  /* 0x004400b2e9007988 */ /* 0x0001e80008000409 */
[----:B------:R-:W2:Y:S01]  /*58e0*/  @P2 LDG.E.U16 R176, desc[UR20][R12.64] ;  /* 0x000000140cb02981 */ /* 0x000ea2000c1e1500 */
[----:B0-----:R-:W-:-:S03]  /*58f0*/  PRMT R178, RZ, 0x7610, R178 ;  /* 0x00007610ffb27816 */ /* 0x001fc600000000b2 */
[----:B------:R0:W-:Y:S04]  /*5900*/  STS.U16 [R233+UR9+0x4800], R180 ;  /* 0x004800b4e9007988 */ /* 0x0001e80008000409 */
[----:B------:R1:W-:Y:S04]  /*5910*/  STS.U16 [R233+UR9+0x3000], R164 ;  /* 0x003000a4e9007988 */ /* 0x0003e80008000409 */
[----:B------:R-:W2:Y:S01]  /*5920*/  @P2 LDG.E.U16 R178, desc[UR20][R16.64] ;  /* 0x0000001410b22981 */ /* 0x000ea2000c1e1500 */
[----:B0-----:R-:W-:Y:S02]  /*5930*/  PRMT R180, RZ, 0x7610, R180 ;  /* 0x00007610ffb47816 */ /* 0x001fe400000000b4 */
[----:B-1----:R-:W-:Y:S01]  /*5940*/  PRMT R164, RZ, 0x7610, R164 ;  /* 0x00007610ffa47816 */ /* 0x002fe200000000a4 */
[----:B------:R0:W-:Y:S04]  /*5950*/  STS.U16 [R233+UR9+0x4c00], R182 ;  /* 0x004c00b6e9007988 */ /* 0x0001e80008000409 */
[----:B------:R-:W4:Y:S04]  /*5960*/  @P2 LDG.E.U16 R180, desc[UR20][R20.64] ;  /* 0x0000001414b42981 */ /* 0x000f28000c1e1500 */
[----:B------:R1:W-:Y:S01]  /*5970*/  STS.U16 [R233+UR9+0x5c00], R245 ;  /* 0x005c00f5e9007988 */ /* 0x0003e20008000409 */
[----:B0-----:R-:W-:-:S03]  /*5980*/  PRMT R182, RZ, 0x7610, R182 ;  /* 0x00007610ffb67816 */ /* 0x001fc600000000b6 */
[----:B------:R-:W4:Y:S04]  /*5990*/  @P2 LDG.E.U16 R164, desc[UR20][R196.64] ;  /* 0x00000014c4a42981 */ /* 0x000f28000c1e1500 */
[----:B------:R-:W4:Y:S01]  /*59a0*/  @P2 LDG.E.U16 R182, desc[UR20][R24.64] ;  /* 0x0000001418b62981 */ /* 0x000f22000c1e1500 */
[----:B-1----:R-:W-:Y:S02]  /*59b0*/  PRMT R245, RZ, 0x7610, R245 ;  /* 0x00007610fff57816 */ /* 0x002fe400000000f5 */
[----:B------:R-:W-:-:S04]  /*59c0*/  PRMT R247, RZ, 0x7610, R247 ;  /* 0x00007610fff77816 */ /* 0x000fc800000000f7 */
[----:B------:R-:W4:Y:S04]  /*59d0*/  @P2 LDG.E.U16 R245, desc[UR20][R36.64] ;  /* 0x0000001424f52981 */ /* 0x000f28000c1e1500 */
[----:B------:R-:W-:Y:S04]  /*59e0*/  STS.U16 [R233+UR9+0x5800], R241 ;  /* 0x005800f1e9007988 */ /* 0x000fe80008000409 */
[----:B------:R-:W4:Y:S04]  /*59f0*/  @P2 LDG.E.U16 R247, desc[UR20][R40.64] ;  /* 0x0000001428f72981 */ /* 0x000f28000c1e1500 */
[----:B-----5:R0:W-:Y:S04]  /*5a00*/  STS.U16 [R233+UR9+0x6000], R168 ;  /* 0x006000a8e9007988 */ /* 0x0201e80008000409 */
[----:B------:R1:W-:Y:S04]  /*5a10*/  STS.U16 [R233+UR9+0x6400], R234 ;  /* 0x006400eae9007988 */ /* 0x0003e80008000409 */
        /* <DEDUP_REMOVED lines=40> */
[----:B------:R-:W-:-:S04]  /*5ca0*/  IMAD R167, R167, R4, RZ ;  /* 0x00000004a7a77224 */ /* 0x000fc800078e02ff */
[----:B------:R-:W-:-:S04]  /*5cb0*/  IMAD R167, R4, 0x4, R167 ;  /* 0x0000000404a77824 */ /* 0x000fc800078e02a7 */
[----:B------:R-:W-:-:S04]  /*5cc0*/  IMAD R167, R4, 0x4, R167 ;  /* 0x0000000404a77824 */ /* 0x000fc800078e02a7 */
[----:B------:R-:W-:-:S04]  /*5cd0*/  IMAD R167, R4, 0x4, R167 ;  /* 0x0000000404a77824 */ /* 0x000fc800078e02a7 */
[----:B------:R-:W-:Y:S01]  /*5ce0*/  IMAD R249, R4, 0x4, R167 ;  /* 0x0000000404f97824 */ /* 0x000fe200078e02a7 */
[----:B------:R-:W-:Y:S02]  /*5cf0*/  SHF.R.S32.HI R167, RZ, 0x1f, R162 ;  /* 0x0000001fffa77819 */ /* 0x000fe400000114a2 */
[----:B------:R-:W-:Y:S02]  /*5d00*/  ISETP.NE.U32.AND P0, PT, R160, RZ, PT ;  /* 0x000000ffa000720c */ /* 0x000fe40003f05070 */
[----:B------:R-:W-:Y:S01]  /*5d10*/  SHF.L.U64.HI R167, R162, 0x1, R167 ;  /* 0x00000001a2a77819 */ /* 0x000fe200000102a7 */
[--C-:B------:R-:W-:Y:S01]  /*5d20*/  IMAD R162, R4, 0x4, R249.reuse ;  /* 0x0000000404a27824 */ /* 0x100fe200078e02f9 */
[----:B------:R-:W-:Y:S02]  /*5d30*/  SHF.R.S32.HI R160, RZ, 0x1f, R249 ;  /* 0x0000001fffa07819 */ /* 0x000fe400000114f9 */
[C---:B------:R-:W-:Y:S01]  /*5d40*/  LEA R241, P2, R249.reuse, R166, 0x1 ;  /* 0x000000a6f9f17211 */ /* 0x040fe200078408ff */
[----:B--2---:R0:W-:Y:S04]  /*5d50*/  STS.U16 [R185+UR9+0x3a00], R169 ;  /* 0x003a00a9b9007988 */ /* 0x0041e80008000409 */
[----:B---3--:R1:W-:Y:S04]  /*5d60*/  STS.U16 [R185+UR9+0x1e00], R170 ;  /* 0x001e00aab9007988 */ /* 0x0083e80008000409 */
[----:B----4-:R2:W-:Y:S01]  /*5d70*/  STS.U16 [R185+UR9+0x3e00], R171 ;  /* 0x003e00abb9007988 */ /* 0x0105e20008000409 */
[----:B0-----:R-:W-:-:S02]  /*5d80*/  LEA.HI.X R169, R249, R167, R160, 0x1, P2 ;  /* 0x000000a7f9a97211 */ /* 0x001fc400010f0ca0 */
[CC--:B-1----:R-:W-:Y:S02]  /*5d90*/  LEA R170, P2, R162.reuse, R166.reuse, 0x1 ;  /* 0x000000a6a2aa7211 */ /* 0x0c2fe400078408ff */
[----:B--2---:R-:W-:Y:S01]  /*5da0*/  SHF.R.S32.HI R171, RZ, 0x1f, R162 ;  /* 0x0000001fffab7819 */ /* 0x004fe200000114a2 */
[----:B------:R0:W-:Y:S01]  /*5db0*/  STS.U16 [R185+UR9+0x2200], R172 ;  /* 0x002200acb9007988 */ /* 0x0001e20008000409 */
[----:B------:R-:W-:Y:S02]  /*5dc0*/  SHF.R.S32.HI R160, RZ, 0x1f, R173 ;  /* 0x0000001fffa07819 */ /* 0x000fe400000114ad */
[----:B------:R-:W-:Y:S01]  /*5dd0*/  LEA.HI.X R171, R162, R167, R171, 0x1, P2 ;  /* 0x000000a7a2ab7211 */ /* 0x000fe200010f0cab */
[----:B------:R1:W-:Y:S01]  /*5de0*/  STS.U16 [R185+UR9+0x2600], R174 ;  /* 0x002600aeb9007988 */ /* 0x0003e20008000409 */
[----:B0-----:R-:W-:-:S04]  /*5df0*/  LEA R172, P2, R173, R166, 0x1 ;  /* 0x000000a6adac7211 */ /* 0x001fc800078408ff */
[-C--:B------:R-:W-:Y:S02]  /*5e00*/  LEA.HI.X R173, R173, R167.reuse, R160, 0x1, P2 ;  /* 0x000000a7adad7211 */ /* 0x080fe400010f0ca0 */
[----:B------:R-:W-:Y:S02]  /*5e10*/  SHF.R.S32.HI R160, RZ, 0x1f, R175 ;  /* 0x0000001fffa07819 */ /* 0x000fe400000114af */
[CC--:B-1----:R-:W-:Y:S01]  /*5e20*/  LEA R174, P2, R175.reuse, R166.reuse, 0x1 ;  /* 0x000000a6afae7211 */ /* 0x0c2fe200078408ff */
[----:B------:R0:W-:Y:S03]  /*5e30*/  STS.U16 [R185+UR9+0x2a00], R176 ;  /* 0x002a00b0b9007988 */ /* 0x0001e60008000409 */
[----:B------:R-:W-:Y:S02]  /*5e40*/  LEA.HI.X R175, R175, R167, R160, 0x1, P2 ;  /* 0x000000a7afaf7211 */ /* 0x000fe400010f0ca0 */
[----:B------:R-:W-:Y:S01]  /*5e50*/  SHF.R.S32.HI R160, RZ, 0x1f, R177 ;  /* 0x0000001fffa07819 */ /* 0x000fe200000114b1 */
[----:B------:R1:W-:Y:S01]  /*5e60*/  STS.U16 [R185+UR9+0x2e00], R178 ;  /* 0x002e00b2b9007988 */ /* 0x0003e20008000409 */
[----:B0-----:R-:W-:-:S04]  /*5e70*/  LEA R176, P2, R177, R166, 0x1 ;  /* 0x000000a6b1b07211 */ /* 0x001fc800078408ff */
[-C--:B------:R-:W-:Y:S02]  /*5e80*/  LEA.HI.X R177, R177, R167.reuse, R160, 0x1, P2 ;  /* 0x000000a7b1b17211 */ /* 0x080fe400010f0ca0 */
[----:B------:R-:W-:Y:S02]  /*5e90*/  SHF.R.S32.HI R160, RZ, 0x1f, R179 ;  /* 0x0000001fffa07819 */ /* 0x000fe400000114b3 */
[C---:B-1----:R-:W-:Y:S01]  /*5ea0*/  LEA R178, P2, R179.reuse, R166, 0x1 ;  /* 0x000000a6b3b27211 */ /* 0x042fe200078408ff */
[----:B------:R0:W-:Y:S03]  /*5eb0*/  STS.U16 [R185+UR9+0x3200], R180 ;  /* 0x003200b4b9007988 */ /* 0x0001e60008000409 */
[----:B------:R-:W-:Y:S01]  /*5ec0*/  LEA.HI.X R179, R179, R167, R160, 0x1, P2 ;  /* 0x000000a7b3b37211 */ /* 0x000fe200010f0ca0 */
[----:B------:R1:W-:Y:S01]  /*5ed0*/  STS.U16 [R185+UR9+0x1a00], R164 ;  /* 0x001a00a4b9007988 */ /* 0x0003e20008000409 */
[----:B------:R-:W-:Y:S01]  /*5ee0*/  SHF.R.S32.HI R160, RZ, 0x1f, R181 ;  /* 0x0000001fffa07819 */ /* 0x000fe200000114b5 */
[----:B------:R-:W-:Y:S01]  /*5ef0*/  IMAD R162, R165, R4, RZ ;  /* 0x00000004a5a27224 */ /* 0x000fe200078e02ff */
[----:B0-----:R-:W-:Y:S01]  /*5f00*/  LEA R180, P2, R181, R166, 0x1 ;  /* 0x000000a6b5b47211 */ /* 0x001fe200078408ff */
[----:B------:R0:W-:Y:S01]  /*5f10*/  STS.U16 [R185+UR9+0x3600], R182 ;  /* 0x003600b6b9007988 */ /* 0x0001e20008000409 */
[----:B-1----:R-:W-:-:S02]  /*5f20*/  IMAD R164, R243, R4, RZ ;  /* 0x00000004f3a47224 */ /* 0x002fc400078e02ff */
[----:B------:R-:W-:Y:S02]  /*5f30*/  LEA.HI.X R181, R181, R167, R160, 0x1, P2 ;  /* 0x000000a7b5b57211 */ /* 0x000fe400010f0ca0 */
[----:B------:R-:W-:Y:S01]  /*5f40*/  SHF.R.S32.HI R160, RZ, 0x1f, R183 ;  /* 0x0000001fffa07819 */ /* 0x000fe200000114b7 */
[----:B------:R-:W-:Y:S01]  /*5f50*/  IMAD.SHL.U32 R243, R164, 0x2, RZ ;  /* 0x00000002a4f37824 */ /* 0x000fe200078e00ff */
[----:B------:R1:W-:Y:S01]  /*5f60*/  STS.U16 [R185+UR9+0x4200], R245 ;  /* 0x004200f5b9007988 */ /* 0x0003e20008000409 */
[----:B0-----:R-:W-:Y:S01]  /*5f70*/  LEA R182, P2, R183, R166, 0x1 ;  /* 0x000000a6b7b67211 */ /* 0x001fe200078408ff */
[----:B------:R-:W-:-:S03]  /*5f80*/  IMAD R165, R163, R4, RZ ;  /* 0x00000004a3a57224 */ /* 0x000fc600078e02ff */
[----:B------:R-:W-:Y:S02]  /*5f90*/  LEA.HI.X R183, R183, R167, R160, 0x1, P2 ;  /* 0x000000a7b7b77211 */ /* 0x000fe400010f0ca0 */
[--C-:B------:R-:W-:Y:S01]  /*5fa0*/  IADD3 R160, P4, P5, R243, UR16, R166.reuse ;  /* 0x00000010f3a07c10 */ /* 0x100fe2000fd9e0a6 */
[C---:B-1----:R-:W-:Y:S02]  /*5fb0*/  IMAD.SHL.U32 R245, R162.reuse, 0x2, RZ ;  /* 0x00000002a2f57824 */ /* 0x042fe400078e00ff */
[----:B------:R-:W-:Y:S02]  /*5fc0*/  IMAD R243, R161, R4, RZ ;  /* 0x00000004a1f37224 */ /* 0x000fe400078e02ff */
[----:B------:R-:W-:Y:S01]  /*5fd0*/  IMAD.HI R163, R162, 0x2, RZ ;  /* 0x00000002a2a37827 */ /* 0x000fe200078e02ff */
[----:B------:R-:W-:Y:S01]  /*5fe0*/  IADD3 R162, P2, P3, R245, UR16, R166 ;  /* 0x00000010f5a27c10 */ /* 0x000fe2000fb5e0a6 */
[----:B------:R0:W-:Y:S02]  /*5ff0*/  STS.U16 [R185+UR9+0x4600], R247 ;  /* 0x004600f7b9007988 */ /* 0x0001e40008000409 */
[----:B------:R-:W-:-:S04]  /*6000*/  IMAD.HI R164, R164, 0x2, RZ ;  /* 0x00000002a4a47827 */ /* 0x000fc800078e02ff */
[----:B------:R-:W-:Y:S01]  /*6010*/  IMAD.SHL.U32 R245, R165, 0x2, RZ ;  /* 0x00000002a5f57824 */ /* 0x000fe200078e00ff */
[----:B------:R-:W-:Y:S01]  /*6020*/  IADD3.X R161, PT, PT, R164, UR17, R167, P4, P5 ;  /* 0x00000011a4a17c10 */ /* 0x000fe2000a7ea4a7 */
[----:B0-----:R-:W-:-:S03]  /*6030*/  IMAD.SHL.U32 R247, R243, 0x2, RZ ;  /* 0x00000002f3f77824 */ /* 0x001fc600078e00ff */
[--C-:B------:R-:W-:Y:S01]  /*6040*/  IADD3 R164, P5, P4, R245, UR16, R166.reuse ;  /* 0x00000010f5a47c10 */ /* 0x100fe2000fcbe0a6 */
[----:B------:R-:W-:Y:S01]  /*6050*/  IMAD.HI R165, R165, 0x2, RZ ;  /* 0x00000002a5a57827 */ /* 0x000fe200078e02ff */
[--C-:B------:R-:W-:Y:S02]  /*6060*/  IADD3.X R163, PT, PT, R163, UR17, R167.reuse, P2, P3 ;  /* 0x00000011a3a37c10 */ /* 0x100fe400097e64a7 */
[----:B------:R-:W-:Y:S01]  /*6070*/  IADD3 R166, P2, P3, R247, UR16, R166 ;  /* 0x00000010f7a67c10 */ /* 0x000fe2000fb5e0a6 */
[----:B------:R-:W-:Y:S01]  /*6080*/  IMAD.HI R243, R243, 0x2, RZ ;  /* 0x00000002f3f37827 */ /* 0x000fe200078e02ff */
[----:B------:R-:W-:-:S04]  /*6090*/  IADD3.X R165, PT, PT, R165, UR17, R167, P5, P4 ;  /* 0x00000011a5a57c10 */ /* 0x000fc8000afe84a7 */
[----:B------:R-:W-:Y:S02]  /*60a0*/  IADD3.X R167, PT, PT, R243, UR17, R167, P2, P3 ;  /* 0x00000011f3a77c10 */ /* 0x000fe400097e64a7 */
[----:B------:R-:W-:Y:S02]  /*60b0*/  IADD3 R172, P2, PT, R172, UR16, RZ ;  /* 0x00000010acac7c10 */ /* 0x000fe4000ff5e0ff */
[----:B------:R-:W-:Y:S02]  /*60c0*/  SHF.R.S32.HI R243, RZ, 0x1f, R232 ;  /* 0x0000001ffff37819 */ /* 0x000fe400000114e8 */
[----:B------:R-:W-:Y:S01]  /*60d0*/  IADD3.X R173, PT, PT, R173, UR17, RZ, P2, !PT ;  /* 0x00000011adad7c10 */ /* 0x000fe200097fe4ff */
[----:B------:R-:W-:Y:S01]  /*60e0*/  UIADD3 UR6, UPT, UPT, UR9, 0x12000, URZ ;  /* 0x0001200009067890 */ /* 0x000fe2000fffe0ff */
[----:B------:R-:W-:Y:S01]  /*60f0*/  IADD3 R180, P2, PT, R180, UR16, RZ ;  /* 0x00000010b4b47c10 */ /* 0x000fe2000ff5e0ff */
[----:B------:R-:W-:Y:S01]  /*6100*/  UIADD3 UR7, UPT, UPT, UR9, 0x8000, URZ ;  /* 0x0000800009077890 */ /* 0x000fe2000fffe0ff */
[----:B------:R-:W-:Y:S01]  /*6110*/  LEA.HI R243, R243, R232, RZ, 0x6 ;  /* 0x000000e8f3f37211 */ /* 0x000fe200078f30ff */
[----:B------:R-:W-:Y:S01]  /*6120*/  USHF.R.U32.HI UR6, URZ, 0x4, UR6 ;  /* 0x00000004ff067899 */ /* 0x000fe20008011606 */
[----:B------:R-:W-:Y:S01]  /*6130*/  IADD3.X R181, PT, PT, R181, UR17, RZ, P2, !PT ;  /* 0x00000011b5b57c10 */ /* 0x000fe200097fe4ff */
[----:B------:R-:W-:Y:S01]  /*6140*/  USHF.R.U32.HI UR7, URZ, 0x4, UR7 ;  /* 0x00000004ff077899 */ /* 0x000fe20008011607 */
[----:B------:R-:W-:Y:S01]  /*6150*/  ISETP.LT.OR P2, PT, R232, 0x40, P0 ;  /* 0x00000040e800780c */ /* 0x000fe20000741670 */
[----:B------:R-:W-:Y:S01]  /*6160*/  USGXT.U32 UR12, UR6, 0xe ;  /* 0x0000000e060c789a */ /* 0x000fe20008000000 */
[----:B------:R-:W-:Y:S01]  /*6170*/  IADD3 R170, P5, PT, R170, UR16, RZ ;  /* 0x00000010aaaa7c10 */ /* 0x000fe2000ffbe0ff */
[----:B------:R-:W-:Y:S01]  /*6180*/  USGXT.U32 UR14, UR7, 0xe ;  /* 0x0000000e070e789a */ /* 0x000fe20008000000 */
[----:B------:R-:W-:Y:S01]  /*6190*/  IADD3 R174, P3, PT, R174, UR16, RZ ;  /* 0x00000010aeae7c10 */ /* 0x000fe2000ff7e0ff */
[----:B------:R-:W-:Y:S01]  /*61a0*/  UIADD3 UR24, UP1, UPT, UR12, 0x80, URZ ;  /* 0x000000800c187890 */ /* 0x000fe2000ff3e0ff */
[----:B------:R-:W-:Y:S01]  /*61b0*/  IADD3.X R171, PT, PT, R171, UR17, RZ, P5, !PT ;  /* 0x00000011abab7c10 */ /* 0x000fe2000affe4ff */
[----:B------:R-:W-:Y:S01]  /*61c0*/  UIADD3 UR22, UP2, UPT, UR14, 0x2, URZ ;  /* 0x000000020e167890 */ /* 0x000fe2000ff5e0ff */
[----:B------:R-:W-:-:S02]  /*61d0*/  IADD3.X R175, PT, PT, R175, UR17, RZ, P3, !PT ;  /* 0x00000011afaf7c10 */ /* 0x000fc40009ffe4ff */
[----:B------:R-:W-:Y:S02]  /*61e0*/  IADD3 R178, P5, PT, R178, UR16, RZ ;  /* 0x00000010b2b27c10 */ /* 0x000fe4000ffbe0ff */
[----:B------:R-:W-:Y:S01]  /*61f0*/  IADD3 R182, P3, PT, R182, UR16, RZ ;  /* 0x00000010b6b67c10 */ /* 0x000fe2000ff7e0ff */
[----:B------:R-:W-:Y:S01]  /*6200*/  UMOV UR4, URZ ;  /* 0x000000ff00047c82 */ /* 0x000fe20008000000 */
[----:B------:R-:W-:Y:S01]  /*6210*/  UMOV UR5, URZ ;  /* 0x000000ff00057c82 */ /* 0x000fe20008000000 */
[----:B------:R-:W-:Y:S01]  /*6220*/  IADD3.X R179, PT, PT, R179, UR17, RZ, P5, !PT ;  /* 0x00000011b3b37c10 */ /* 0x000fe2000affe4ff */
[----:B------:R-:W-:Y:S01]  /*6230*/  UIADD3.X UR25, UPT, UPT, UR4, 0x40004040, URZ, UP1, !UPT ;  /* 0x4000404004197890 */ /* 0x000fe20008ffe4ff */
[----:B------:R-:W-:Y:S01]  /*6240*/  IADD3.X R183, PT, PT, R183, UR17, RZ, P3, !PT ;  /* 0x00000011b7b77c10 */ /* 0x000fe20009ffe4ff */
[----:B------:R-:W-:Y:S01]  /*6250*/  UIADD3.X UR23, UPT, UPT, UR5, 0x40004040, URZ, UP2, !UPT ;  /* 0x4000404005177890 */ /* 0x000fe200097fe4ff */
[----:B------:R-:W-:Y:S01]  /*6260*/  UMOV UR6, URZ ;  /* 0x000000ff00067c82 */ /* 0x000fe20008000000 */
[----:B------:R-:W-:Y:S01]  /*6270*/  IMAD.SHL.U32 R5, R5, 0x40, RZ ;  /* 0x0000004005057824 */ /* 0x000fe200078e00ff */
[----:B-----5:R-:W-:Y:S04]  /*6280*/  STS.U16 [R185+UR9+0x4a00], R168 ;  /* 0x004a00a8b9007988 */ /* 0x020fe80008000409 */
[----:B------:R0:W-:Y:S04]  /*6290*/  STS.U16 [R185+UR9+0x4e00], R234 ;  /* 0x004e00eab9007988 */ /* 0x0001e80008000409 */
[----:B------:R-:W-:Y:S04]  /*62a0*/  STS.U16 [R185+UR9+0x5200], R236 ;  /* 0x005200ecb9007988 */ /* 0x000fe80008000409 */
        /* <DEDUP_REMOVED lines=8> */
[----:B------:R1:W-:Y:S04]  /*6330*/  STS.U16 [R185+UR9+0x7600], R235 ;  /* 0x007600ebb9007988 */ /* 0x0003e80008000409 */
[----:B------:R2:W-:Y:S04]  /*6340*/  STS.U16 [R185+UR9+0x7a00], R237 ;  /* 0x007a00edb9007988 */ /* 0x0005e80008000409 */
[----:B------:R2:W-:Y:S01]  /*6350*/  STS.U16 [R185+UR9+0x7e00], R239 ;  /* 0x007e00efb9007988 */ /* 0x0005e20008000409 */
[----:B------:R3:W-:Y:S06]  /*6360*/  MEMBAR.ALL.CTA ;  /* 0x0000000000007992 */ /* 0x0007ec0000008000 */
[----:B---3--:R-:W3:Y:S01]  /*6370*/  FENCE.VIEW.ASYNC.S ;  /* 0x00000000000073c6 */ /* 0x008ee20000000000 */
[----:B0-----:R-:W-:Y:S01]  /*6380*/  SHF.R.S32.HI R234, RZ, 0x6, R243 ;  /* 0x00000006ffea7819 */ /* 0x001fe200000114f3 */
[----:B---3--:R-:W-:Y:S01]  /*6390*/  BAR.SYNC.DEFER_BLOCKING 0x0 ;  /* 0x0000000000007b1d */ /* 0x008fe20000010000 */
[----:B------:R-:W-:-:S02]  /*63a0*/  IADD3 R168, P4, PT, R241, UR16, RZ ;  /* 0x00000010f1a87c10 */ /* 0x000fc4000ff9e0ff */
[----:B------:R-:W-:Y:S02]  /*63b0*/  VIMNMX R234, PT, PT, R234, 0x1, !PT ;  /* 0x00000001eaea7848 */ /* 0x000fe40007fe0100 */
[----:B------:R-:W-:Y:S01]  /*63c0*/  IADD3.X R169, PT, PT, R169, UR17, RZ, P4, !PT ;  /* 0x00000011a9a97c10 */ /* 0x000fe2000a7fe4ff */
[----:B-1----:R-:W-:Y:S01]  /*63d0*/  IMAD.SHL.U32 R235, R4, 0x40, RZ ;  /* 0x0000004004eb7824 */ /* 0x002fe200078e00ff */
[----:B------:R-:W-:Y:S01]  /*63e0*/  IADD3 R176, P4, PT, R176, UR16, RZ ;  /* 0x00000010b0b07c10 */ /* 0x000fe2000ff9e0ff */
[----:B------:R-:W-:-:S03]  /*63f0*/  VIADD R4, R234, 0xffffffff ;  /* 0xffffffffea047836 */ /* 0x000fc60000000000 */
[----:B------:R-:W-:Y:S02]  /*6400*/  IADD3.X R177, PT, PT, R177, UR17, RZ, P4, !PT ;  /* 0x00000011b1b17c10 */ /* 0x000fe4000a7fe4ff */
[----:B------:R-:W-:Y:S01]  /*6410*/  ISETP.NE.U32.AND P3, PT, R4, RZ, PT ;  /* 0x000000ff0400720c */ /* 0x000fe20003f65070 */
[----:B--2---:R-:W-:-:S12]  /*6420*/  @P2 BRA `(.L_x_6) ;  /* 0x0000000000842947 */ /* 0x004fd80003800000 */
[----:B------:R-:W-:Y:S02]  /*6430*/  UIADD3 UR4, UPT, UPT, UR9, 0x10000, URZ ;  /* 0x0001000009047890 */ /* 0x000fe4000fffe0ff */
[----:B------:R-:W-:Y:S02]  /*6440*/  USHF.R.U32.HI UR18, URZ, 0x4, UR9 ;  /* 0x00000004ff127899 */ /* 0x000fe40008011609 */
[----:B------:R-:W-:Y:S02]  /*6450*/  USHF.R.U32.HI UR4, URZ, 0x4, UR4 ;  /* 0x00000004ff047899 */ /* 0x000fe40008011604 */
[----:B------:R-:W-:Y:S02]  /*6460*/  USGXT.U32 UR18, UR18, 0xe ;  /* 0x0000000e1212789a */ /* 0x000fe40008000000 */
[----:B------:R-:W-:Y:S02]  /*6470*/  USGXT.U32 UR16, UR4, 0xe ;  /* 0x0000000e0410789a */ /* 0x000fe40008000000 */
[----:B------:R-:W-:-:S02]  /*6480*/  UIADD3 UR36, UP2, UPT, UR18, 0x2, URZ ;  /* 0x0000000212247890 */ /* 0x000fc4000ff5e0ff */
[----:B------:R-:W-:Y:S01]  /*6490*/  UIADD3 UR34, UP1, UPT, UR16, 0x80, URZ ;  /* 0x0000008010227890 */ /* 0x000fe2000ff3e0ff */
[----:B------:R-:W-:Y:S01]  /*64a0*/  UMOV UR4, URZ ;  /* 0x000000ff00047c82 */ /* 0x000fe20008000000 */
[----:B------:R-:W-:Y:S01]  /*64b0*/  UMOV UR38, 0x0 ;  /* 0x0000000000267882 */ /* 0x000fe20000000000 */
[----:B------:R-:W-:Y:S02]  /*64c0*/  UIADD3.X UR37, UPT, UPT, UR4, 0x40004040, URZ, UP2, !UPT ;  /* 0x4000404004257890 */ /* 0x000fe400097fe4ff */
[----:B------:R-:W-:Y:S02]  /*64d0*/  UIADD3.X UR35, UPT, UPT, UR4, 0x40004040, URZ, UP1, !UPT ;  /* 0x4000404004237890 */ /* 0x000fe40008ffe4ff */
[----:B------:R-:W-:Y:S02]  /*64e0*/  UIADD3.64 UR28, UPT, UPT, UR36, 0x2, URZ ;  /* 0x00000002241c7897 */ /* 0x000fe4000fffe0ff */
[----:B------:R-:W-:Y:S02]  /*64f0*/  UIADD3.64 UR26, UPT, UPT, UR34, 0x80, URZ ;  /* 0x00000080221a7897 */ /* 0x000fe4000fffe0ff */
[----:B------:R-:W-:-:S02]  /*6500*/  UIADD3.64 UR32, UPT, UPT, UR36, 0x4, URZ ;  /* 0x0000000424207897 */ /* 0x000fc4000fffe0ff */
[----:B------:R-:W-:Y:S01]  /*6510*/  UIADD3.64 UR30, UPT, UPT, UR34, 0x100, URZ ;  /* 0x00000100221e7897 */ /* 0x000fe2000fffe0ff */
[----:B------:R-:W-:Y:S01]  /*6520*/  UMOV UR39, 0x4408010 ;  /* 0x0440801000277882 */ /* 0x000fe20000000000 */
[----:B------:R-:W-:Y:S01]  /*6530*/  UMOV UR19, 0x40004040 ;  /* 0x4000404000137882 */ /* 0x000fe20000000000 */
[----:B------:R-:W-:Y:S01]  /*6540*/  UMOV UR17, 0x40004040 ;  /* 0x4000404000117882 */ /* 0x000fe20000000000 */
[----:B------:R-:W-:Y:S01]  /*6550*/  UMOV UR40, 0x0 ;  /* 0x0000000000287882 */ /* 0x000fe20000000000 */
[----:B------:R-:W-:Y:S01]  /*6560*/  UMOV UR41, 0x4408010 ;  /* 0x0440801000297882 */ /* 0x000fe20000000000 */
[----:B------:R-:W-:Y:S01]  /*6570*/  UMOV UR42, 0x0 ;  /* 0x00000000002a7882 */ /* 0x000fe20000000000 */
[----:B------:R-:W-:Y:S01]  /*6580*/  UMOV UR43, 0x4408010 ;  /* 0x04408010002b7882 */ /* 0x000fe20000000000 */
[----:B------:R-:W-:Y:S01]  /*6590*/  UMOV UR4, UR11 ;  /* 0x0000000b00047c82 */ /* 0x000fe20008000000 */
[----:B------:R-:W-:Y:S01]  /*65a0*/  UMOV UR5, URZ ;  /* 0x000000ff00057c82 */ /* 0x000fe20008000000 */
[----:B------:R0:W-:Y:S01]  /*65b0*/  UTCHMMA gdesc[UR16], gdesc[UR18], tmem[UR8], tmem[UR38], idesc[UR39], !UPT ;  /* 0x00ff2612100075ea */ /* 0x0001e2000f800008 */
[----:B------:R-:W-:Y:S01]  /*65c0*/  UMOV UR44, 0x0 ;  /* 0x00000000002c7882 */ /* 0x000fe20000000000 */
[----:B------:R-:W-:Y:S01]  /*65d0*/  UMOV UR45, 0x4408010 ;  /* 0x04408010002d7882 */ /* 0x000fe20000000000 */
[----:B------:R0:W-:Y:S01]  /*65e0*/  UTCHMMA gdesc[UR34], gdesc[UR36], tmem[UR8], tmem[UR40], idesc[UR41], UPT ;  /* 0x00ff2824220075ea */ /* 0x0001e2000b800008 */
[----:B------:R-:W-:Y:S01]  /*65f0*/  UMOV UR4, UR4 ;  /* 0x0000000400047c82 */ /* 0x000fe20008000000 */
[----:B------:R0:W-:Y:S01]  /*6600*/  UTCHMMA gdesc[UR26], gdesc[UR28], tmem[UR8], tmem[UR42], idesc[UR43], UPT ;  /* 0x00ff2a1c1a0075ea */ /* 0x0001e2000b800008 */
[----:B------:R0:W-:Y:S01]  /*6610*/  UTCHMMA gdesc[UR30], gdesc[UR32], tmem[UR8], tmem[UR44], idesc[UR45], UPT ;  /* 0x00ff2c201e0075ea */ /* 0x0001e2000b800008 */
[----:B------:R0:W-:Y:S01]  /*6620*/  UTCBAR [UR4], URZ ;  /* 0x000000ff040073e9 */ /* 0x0001e200080000ff */
[----:B------:R-:W-:Y:S01]  /*6630*/  NOP ;  /* 0x0000000000007918 */ /* 0x000fe20000000000 */
.L_x_6:
[----:B------:R-:W-:Y:S05]  /*6640*/  @!P3 BRA `(.L_x_7) ;  /* 0x000000180050b947 */ /* 0x000fea0003800000 */
[----:B------:R-:W-:Y:S01]  /*6650*/  VIADD R184, R184, 0xffffffc0 ;  /* 0xffffffc0b8b87836 */ /* 0x000fe20000000000 */
[----:B0-----:R-:W-:Y:S02]  /*6660*/  UIADD3.64 UR18, UPT, UPT, UR24, 0x80, URZ ;  /* 0x0000008018127897 */ /* 0x001fe4000fffe0ff */
[----:B------:R-:W-:Y:S02]  /*6670*/  UIADD3.64 UR26, UPT, UPT, UR22, 0x2, URZ ;  /* 0x00000002161a7897 */ /* 0x000fe4000fffe0ff */
[----:B------:R-:W-:Y:S01]  /*6680*/  R2UR UR32, R184 ;  /* 0x00000000b82072ca */ /* 0x000fe200000e0000 */
[----:B------:R-:W-:Y:S02]  /*6690*/  UIADD3.64 UR28, UPT, UPT, UR24, 0x100, URZ ;  /* 0x00000100181c7897 */ /* 0x000fe4000fffe0ff */
[----:B------:R-:W-:Y:S01]  /*66a0*/  UIADD3.64 UR30, UPT, UPT, UR22, 0x4, URZ ;  /* 0x00000004161e7897 */ /* 0x000fe2000fffe0ff */
[----:B------:R-:W-:Y:S01]  /*66b0*/  UMOV UR5, 0x1 ;  /* 0x0000000100057882 */ /* 0x000fe20000000000 */
[----:B------:R-:W-:-:S10]  /*66c0*/  UMOV UR4, URZ ;  /* 0x000000ff00047c82 */ /* 0x000fd40008000000 */
.L_x_10:
[----:B------:R-:W-:Y:S01]  /*66d0*/  USHF.L.U32 UR6, UR6, 0x1f, URZ ;  /* 0x0000001f06067899 */ /* 0x000fe200080006ff */
[----:B0-----:R-:W-:-:S04]  /*66e0*/  SHF.R.U32.HI R237, RZ, 0x6, R187 ;  /* 0x00000006ffed7819 */ /* 0x001fc800000116bb */
[----:B------:R-:W-:Y:S01]  /*66f0*/  SGXT.U32 R237, R237, 0x2 ;  /* 0x00000002eded781a */ /* 0x000fe20000000000 */
[----:B------:R-:W-:-:S04]  /*6700*/  IMAD.U32 R184, RZ, RZ, UR6 ;  /* 0x00000006ffb87e24 */ /* 0x000fc8000f8e00ff */
[----:B------:R-:W0:Y:S02]  /*6710*/  SYNCS.PHASECHK.TRANS64.TRYWAIT P2, [UR11], R184 ;  /* 0x000000b8ff0075a7 */ /* 0x000e24000804110b */
[----:B0-----:R-:W-:Y:S05]  /*6720*/  @!P2 BRA `(.L_x_8) ;  /* 0x000000340090a947 */ /* 0x001fea0003800000 */
.L_x_16:
[----:B------:R-:W-:Y:S01]  /*6730*/  LOP3.LUT R184, R237, 0x4, RZ, 0xfc, !PT ;  /* 0x00000004edb87812 */ /* 0x000fe200078efcff */
[----:B------:R-:W-:Y:S01]  /*6740*/  IMAD.WIDE R230, R235, 0x2, R230 ;  /* 0x00000002ebe67825 */ /* 0x000fe200078e02e6 */
[C---:B------:R-:W-:Y:S02]  /*6750*/  ISETP.GE.AND P6, PT, R237.reuse, UR32, PT ;  /* 0x00000020ed007c0c */ /* 0x040fe4000bfc6270 */
[----:B------:R-:W-:Y:S02]  /*6760*/  ISETP.GE.AND P5, PT, R184, UR32, PT ;  /* 0x00000020b8007c0c */ /* 0x000fe4000bfa6270 */
[----:B------:R-:W-:Y:S02]  /*6770*/  LOP3.LUT R184, R237, 0x8, RZ, 0xfc, !PT ;  /* 0x00000008edb87812 */ /* 0x000fe400078efcff */
[----:B------:R-:W-:Y:S02]  /*6780*/  PRMT R234, RZ, 0x7610, R234 ;  /* 0x00007610ffea7816 */ /* 0x000fe400000000ea */
[----:B------:R-:W-:-:S02]  /*6790*/  ISETP.GE.AND P3, PT, R184, UR32, PT ;  /* 0x00000020b8007c0c */ /* 0x000fc4000bf66270 */
[----:B------:R-:W-:-:S03]  /*67a0*/  LOP3.LUT R184, R237, 0xc, RZ, 0xfc, !PT ;  /* 0x0000000cedb87812 */ /* 0x000fc600078efcff */
[----:B------:R-:W2:Y:S01]  /*67b0*/  @!P6 LDG.E.U16 R234, desc[UR20][R230.64] ;  /* 0x00000014e6eae981 */ /* 0x000ea2000c1e1500 */
[----:B------:R-:W-:Y:S02]  /*67c0*/  ISETP.GE.AND P2, PT, R184, UR32, PT ;  /* 0x00000020b8007c0c */ /* 0x000fe4000bf46270 */
[----:B------:R-:W-:-:S04]  /*67d0*/  LOP3.LUT R184, R237, 0x10, RZ, 0xfc, !PT ;  /* 0x00000010edb87812 */ /* 0x000fc800078efcff */
[----:B------:R-:W-:Y:S02]  /*67e0*/  ISETP.GE.AND P4, PT, R184, UR32, PT ;  /* 0x00000020b8007c0c */ /* 0x000fe4000bf86270 */
[----:B------:R-:W-:Y:S01]  /*67f0*/  LOP3.LUT R184, R237, 0x14, RZ, 0xfc, !PT ;  /* 0x00000014edb87812 */ /* 0x000fe200078efcff */
[----:B------:R-:W-:-:S03]  /*6800*/  IMAD.WIDE R228, R235, 0x2, R228 ;  /* 0x00000002ebe47825 */ /* 0x000fc600078e02e4 */
[----:B------:R-:W-:Y:S02]  /*6810*/  ISETP.GE.AND P6, PT, R184, UR32, PT ;  /* 0x00000020b8007c0c */ /* 0x000fe4000bfc6270 */
[----:B------:R-:W-:Y:S02]  /*6820*/  PRMT R184, RZ, 0x7610, R184 ;  /* 0x00007610ffb87816 */ /* 0x000fe400000000b8 */
[----:B------:R-:W-:Y:S01]  /*6830*/  LOP3.LUT R236, R237, 0x18, RZ, 0xfc, !PT ;  /* 0x00000018edec7812 */ /* 0x000fe200078efcff */
[----:B------:R-:W-:-:S03]  /*6840*/  IMAD.WIDE R226, R235, 0x2, R226 ;  /* 0x00000002ebe27825 */ /* 0x000fc600078e02e2 */
[----:B------:R-:W3:Y:S01]  /*6850*/  @!P5 LDG.E.U16 R184, desc[UR20][R228.64] ;  /* 0x00000014e4b8d981 */ /* 0x000ee2000c1e1500 */
[----:B------:R-:W-:Y:S02]  /*6860*/  ISETP.GE.AND P5, PT, R236, UR32, PT ;  /* 0x00000020ec007c0c */ /* 0x000fe4000bfa6270 */
[----:B------:R-:W-:Y:S02]  /*6870*/  PRMT R236, RZ, 0x7610, R236 ;  /* 0x00007610ffec7816 */ /* 0x000fe400000000ec */
[----:B------:R-:W-:Y:S01]  /*6880*/  LOP3.LUT R238, R237, 0x1c, RZ, 0xfc, !PT ;  /* 0x0000001cedee7812 */ /* 0x000fe200078efcff */
[----:B------:R-:W-:-:S03]  /*6890*/  IMAD.WIDE R224, R235, 0x2, R224 ;  /* 0x00000002ebe07825 */ /* 0x000fc600078e02e0 */
[----:B------:R-:W4:Y:S01]  /*68a0*/  @!P3 LDG.E.U16 R236, desc[UR20][R226.64] ;  /* 0x00000014e2ecb981 */ /* 0x000f22000c1e1500 */
[----:B------:R-:W-:Y:S02]  /*68b0*/  ISETP.GE.AND P3, PT, R238, UR32, PT ;  /* 0x00000020ee007c0c */ /* 0x000fe4000bf66270 */
[----:B------:R-:W-:Y:S02]  /*68c0*/  PRMT R238, RZ, 0x7610, R238 ;  /* 0x00007610ffee7816 */ /* 0x000fe400000000ee */
[----:B------:R-:W-:Y:S01]  /*68d0*/  LOP3.LUT R239, R237, 0x20, RZ, 0xfc, !PT ;  /* 0x00000020edef7812 */ /* 0x000fe200078efcff */
[----:B------:R-:W-:Y:S01]  /*68e0*/  IMAD.WIDE R168, R235, 0x2, R168 ;  /* 0x00000002eba87825 */ /* 0x000fe200078e02a8 */
[----:B------:R-:W-:Y:S02]  /*68f0*/  PRMT R240, RZ, 0x7610, R240 ;  /* 0x00007610fff07816 */ /* 0x000fe400000000f0 */
[----:B------:R-:W5:Y:S01]  /*6900*/  @!P2 LDG.E.U16 R238, desc[UR20][R224.64] ;  /* 0x00000014e0eea981 */ /* 0x000f62000c1e1500 */
[----:B------:R-:W-:-:S02]  /*6910*/  ISETP.GE.AND P2, PT, R239, UR32, PT ;  /* 0x00000020ef007c0c */ /* 0x000fc4000bf46270 */
[----:B------:R-:W-:Y:S01]  /*6920*/  LOP3.LUT R239, R237, 0x24, RZ, 0xfc, !PT ;  /* 0x00000024edef7812 */ /* 0x000fe200078efcff */
[----:B------:R-:W3:Y:S01]  /*6930*/  @!P4 LDG.E.U16 R240, desc[UR20][R168.64] ;  /* 0x00000014a8f0c981 */ /* 0x000ee2000c1e1500 */
[----:B------:R-:W-:Y:S01]  /*6940*/  PRMT R242, RZ, 0x7610, R242 ;  /* 0x00007610fff27816 */ /* 0x000fe200000000f2 */
[----:B------:R-:W-:Y:S01]  /*6950*/  IMAD.WIDE R170, R235, 0x2, R170 ;  /* 0x00000002ebaa7825 */ /* 0x000fe200078e02aa */
[----:B------:R-:W-:Y:S02]  /*6960*/  ISETP.GE.AND P4, PT, R239, UR32, PT ;  /* 0x00000020ef007c0c */ /* 0x000fe4000bf86270 */
[----:B------:R-:W-:Y:S01]  /*6970*/  LOP3.LUT R239, R237, 0x28, RZ, 0xfc, !PT ;  /* 0x00000028edef7812 */ /* 0x000fe200078efcff */
[----:B------:R-:W-:Y:S01]  /*6980*/  IMAD.WIDE R172, R235, 0x2, R172 ;  /* 0x00000002ebac7825 */ /* 0x000fe200078e02ac */
[----:B------:R-:W-:Y:S01]  /*6990*/  PRMT R244, RZ, 0x7610, R244 ;  /* 0x00007610fff47816 */ /* 0x000fe200000000f4 */
[----:B------:R-:W5:Y:S01]  /*69a0*/  @!P6 LDG.E.U16 R242, desc[UR20][R170.64] ;  /* 0x00000014aaf2e981 */ /* 0x000f62000c1e1500 */
[----:B------:R-:W-:-:S02]  /*69b0*/  ISETP.GE.AND P6, PT, R239, UR32, PT ;  /* 0x00000020ef007c0c */ /* 0x000fc4000bfc6270 */
[----:B------:R-:W-:Y:S01]  /*69c0*/  LOP3.LUT R239, R237, 0x2c, RZ, 0xfc, !PT ;  /* 0x0000002cedef7812 */ /* 0x000fe200078efcff */
[----:B------:R-:W-:Y:S01]  /*69d0*/  IMAD.WIDE R174, R235, 0x2, R174 ;  /* 0x00000002ebae7825 */ /* 0x000fe200078e02ae */
[----:B------:R-:W-:Y:S01]  /*69e0*/  PRMT R246, RZ, 0x7610, R246 ;  /* 0x00007610fff67816 */ /* 0x000fe200000000f6 */
[----:B------:R-:W5:Y:S01]  /*69f0*/  @!P5 LDG.E.U16 R244, desc[UR20][R172.64] ;  /* 0x00000014acf4d981 */ /* 0x000f62000c1e1500 */
        /* <DEDUP_REMOVED lines=11> */
[----:B------:R-:W-:Y:S02]  /*6ab0*/  LOP3.LUT R239, R237, 0x38, RZ, 0xfc, !PT ;  /* 0x00000038edef7812 */ /* 0x000fe400078efcff */
[----:B------:R-:W5:Y:S02]  /*6ac0*/  @!P6 LDG.E.U16 R252, desc[UR20][R180.64] ;  /* 0x00000014b4fce981 */ /* 0x000f64000c1e1500 */
[----:B------:R-:W-:Y:S01]  /*6ad0*/  ISETP.GE.AND P6, PT, R239, UR32, PT ;  /* 0x00000020ef007c0c */ /* 0x000fe2000bfc6270 */
[----:B------:R-:W-:Y:S01]  /*6ae0*/  IMAD.WIDE R160, R235, 0x2, R160 ;  /* 0x00000002eba07825 */ /* 0x000fe200078e02a0 */
[----:B------:R-:W-:-:S02]  /*6af0*/  PRMT R239, RZ, 0x7610, R239 ;  /* 0x00007610ffef7816 */ /* 0x000fc400000000ef */
[----:B------:R-:W-:-:S04]  /*6b00*/  LOP3.LUT R237, R237, 0x3c, RZ, 0xfc, !PT ;  /* 0x0000003ceded7812 */ /* 0x000fc800078efcff */
[----:B------:R-:W5:Y:S01]  /*6b10*/  @!P3 LDG.E.U16 R239, desc[UR20][R160.64] ;  /* 0x00000014a0efb981 */ /* 0x000f62000c1e1500 */
[----:B------:R-:W-:Y:S01]  /*6b20*/  ISETP.GE.AND P3, PT, R237, UR32, PT ;  /* 0x00000020ed007c0c */ /* 0x000fe2000bf66270 */
[C---:B------:R-:W-:Y:S01]  /*6b30*/  IMAD.WIDE R164, R235.reuse, 0x2, R164 ;  /* 0x00000002eba47825 */ /* 0x040fe200078e02a4 */
[----:B------:R-:W-:Y:S02]  /*6b40*/  PRMT R243, RZ, 0x7610, R243 ;  /* 0x00007610fff37816 */ /* 0x000fe400000000f3 */
[----:B------:R-:W-:Y:S01]  /*6b50*/  PRMT R250, RZ, 0x7610, R250 ;  /* 0x00007610fffa7816 */ /* 0x000fe200000000fa */
[C---:B------:R-:W-:Y:S01]  /*6b60*/  IMAD.WIDE R166, R235.reuse, 0x2, R166 ;  /* 0x00000002eba67825 */ /* 0x040fe200078e02a6 */
[----:B------:R-:W-:Y:S02]  /*6b70*/  PRMT R237, RZ, 0x7610, R237 ;  /* 0x00007610ffed7816 */ /* 0x000fe400000000ed */
[----:B------:R-:W-:Y:S01]  /*6b80*/  PRMT R241, RZ, 0x7610, R241 ;  /* 0x00007610fff17816 */ /* 0x000fe200000000f1 */
[C---:B------:R-:W-:Y:S01]  /*6b90*/  IMAD.WIDE R162, R235.reuse, 0x2, R162 ;  /* 0x00000002eba27825 */ /* 0x040fe200078e02a2 */
[----:B------:R-:W-:Y:S01]  /*6ba0*/  PRMT R245, RZ, 0x7610, R245 ;  /* 0x00007610fff57816 */ /* 0x000fe200000000f5 */
[----:B------:R-:W5:Y:S02]  /*6bb0*/  @!P6 LDG.E.U16 R243, desc[UR20][R164.64] ;  /* 0x00000014a4f3e981 */ /* 0x000f64000c1e1500 */
[----:B------:R-:W-:-:S02]  /*6bc0*/  IMAD.WIDE R182, R235, 0x2, R182 ;  /* 0x00000002ebb67825 */ /* 0x000fc400078e02b6 */
[----:B------:R-:W5:Y:S02]  /*6bd0*/  @!P2 LDG.E.U16 R241, desc[UR20][R162.64] ;  /* 0x00000014a2f1a981 */ /* 0x000f64000c1e1500 */
[----:B------:R-:W-:Y:S02]  /*6be0*/  IMAD.WIDE R178, R235, 0x2, R178 ;  /* 0x00000002ebb27825 */ /* 0x000fe400078e02b2 */
[----:B------:R-:W5:Y:S04]  /*6bf0*/  @!P5 LDG.E.U16 R237, desc[UR20][R182.64] ;  /* 0x00000014b6edd981 */ /* 0x000f68000c1e1500 */
[----:B------:R-:W5:Y:S04]  /*6c00*/  @!P4 LDG.E.U16 R250, desc[UR20][R178.64] ;  /* 0x00000014b2fac981 */ /* 0x000f68000c1e1500 */
[----:B------:R-:W5:Y:S01]  /*6c10*/  @!P3 LDG.E.U16 R245, desc[UR20][R166.64] ;  /* 0x00000014a6f5b981 */ /* 0x000f62000c1e1500 */
[----:B------:R-:W-:Y:S01]  /*6c20*/  BAR.SYNC.DEFER_BLOCKING 0x0 ;  /* 0x0000000000007b1d */ /* 0x000fe20000010000 */
[----:B------:R-:W-:-:S04]  /*6c30*/  IMAD.WIDE R30, R5, 0x2, R30 ;  /* 0x00000002051e7825 */ /* 0x000fc800078e021e */
        /* <DEDUP_REMOVED lines=14> */
[----:B------:R-:W-:Y:S01]  /*6d20*/  IMAD.WIDE R222, R5, 0x2, R222 ;  /* 0x0000000205de7825 */ /* 0x000fe200078e02de */
[----:B--2---:R0:W-:Y:S02]  /*6d30*/  STS.U16 [R233+UR9+0x12000], R234 ;  /* 0x012000eae9007988 */ /* 0x0041e40008000409 */
[----:B0-----:R-:W-:-:S04]  /*6d40*/  LOP3.LUT R234, R187, 0x3f, RZ, 0xc0, !PT ;  /* 0x0000003fbbea7812 */ /* 0x001fc800078ec0ff */
[----:B------:R-:W-:Y:S02]  /*6d50*/  ISETP.GE.AND P2, PT, R234, UR32, PT ;  /* 0x00000020ea007c0c */ /* 0x000fe4000bf46270 */
[----:B------:R-:W-:-:S11]  /*6d60*/  PRMT R234, RZ, 0x7610, R234 ;  /* 0x00007610ffea7816 */ /* 0x000fd600000000ea */
[----:B------:R-:W2:Y:S04]  /*6d70*/  @!P2 LDG.E.U16 R234, desc[UR20][R218.64] ;  /* 0x00000014daeaa981 */ /* 0x000ea8000c1e1500 */
[----:B----4-:R0:W-:Y:S02]  /*6d80*/  STS.U16 [R233+UR9+0x12400], R236 ;  /* 0x012400ece9007988 */ /* 0x0101e40008000409 */
[----:B0-----:R-:W-:Y:S02]  /*6d90*/  PRMT R236, RZ, 0x7610, R236 ;  /* 0x00007610ffec7816 */ /* 0x001fe400000000ec */
[----:B---3--:R0:W-:Y:S04]  /*6da0*/  STS.U16 [R233+UR9+0x12800], R240 ;  /* 0x012800f0e9007988 */ /* 0x0081e80008000409 */
[----:B------:R-:W3:Y:S01]  /*6db0*/  @!P2 LDG.E.U16 R236, desc[UR20][R214.64] ;  /* 0x00000014d6eca981 */ /* 0x000ee2000c1e1500 */
[----:B0-----:R-:W-:-:S03]  /*6dc0*/  PRMT R240, RZ, 0x7610, R240 ;  /* 0x00007610fff07816 */ /* 0x001fc600000000f0 */
[----:B-----5:R0:W-:Y:S04]  /*6dd0*/  STS.U16 [R233+UR9+0x12c00], R244 ;  /* 0x012c00f4e9007988 */ /* 0x0201e80008000409 */
[----:B------:R-:W4:Y:S01]  /*6de0*/  @!P2 LDG.E.U16 R240, desc[UR20][R206.64] ;  /* 0x00000014cef0a981 */ /* 0x000f22000c1e1500 */
[----:B0-----:R-:W-:-:S03]  /*6df0*/  PRMT R244, RZ, 0x7610, R244 ;  /* 0x00007610fff47816 */ /* 0x001fc600000000f4 */
[----:B------:R0:W-:Y:S04]  /*6e00*/  STS.U16 [R233+UR9+0x13000], R248 ;  /* 0x013000f8e9007988 */ /* 0x0001e80008000409 */
[----:B------:R-:W5:Y:S04]  /*6e10*/  @!P2 LDG.E.U16 R244, desc[UR20][R198.64] ;  /* 0x00000014c6f4a981 */ /* 0x000f68000c1e1500 */
[----:B------:R1:W-:Y:S01]  /*6e20*/  STS.U16 [R233+UR9+0x13400], R252 ;  /* 0x013400fce9007988 */ /* 0x0003e20008000409 */
[----:B0-----:R-:W-:-:S03]  /*6e30*/  PRMT R248, RZ, 0x7610, R248 ;  /* 0x00007610fff87816 */ /* 0x001fc600000000f8 */
[----:B------:R0:W-:Y:S01]  /*6e40*/  STS.U16 [R233+UR9+0x13800], R239 ;  /* 0x013800efe9007988 */ /* 0x0001e20008000409 */
[----:B-1----:R-:W-:-:S03]  /*6e50*/  PRMT R252, RZ, 0x7610, R252 ;  /* 0x00007610fffc7816 */ /* 0x002fc600000000fc */
[----:B------:R-:W5:Y:S04]  /*6e60*/  @!P2 LDG.E.U16 R248, desc[UR20][R190.64] ;  /* 0x00000014bef8a981 */ /* 0x000f68000c1e1500 */
[----:B------:R-:W5:Y:S01]  /*6e70*/  @!P2 LDG.E.U16 R252, desc[UR20][R10.64] ;  /* 0x000000140afca981 */ /* 0x000f62000c1e1500 */
[----:B0-----:R-:W-:-:S03]  /*6e80*/  PRMT R239, RZ, 0x7610, R239 ;  /* 0x00007610ffef7816 */ /* 0x001fc600000000ef */
[----:B------:R0:W-:Y:S04]  /*6e90*/  STS.U16 [R233+UR9+0x13c00], R243 ;  /* 0x013c00f3e9007988 */ /* 0x0001e80008000409 */
[----:B------:R1:W-:Y:S04]  /*6ea0*/  STS.U16 [R185+UR9+0x12200], R184 ;  /* 0x012200b8b9007988 */ /* 0x0003e80008000409 */
[----:B------:R1:W-:Y:S01]  /*6eb0*/  STS.U16 [R185+UR9+0x12600], R238 ;  /* 0x012600eeb9007988 */ /* 0x0003e20008000409 */
[----:B0-----:R-:W-:-:S03]  /*6ec0*/  PRMT R243, RZ, 0x7610, R243 ;  /* 0x00007610fff37816 */ /* 0x001fc600000000f3 */
[----:B------:R0:W-:Y:S01]  /*6ed0*/  STS.U16 [R185+UR9+0x12a00], R242 ;  /* 0x012a00f2b9007988 */ /* 0x0001e20008000409 */
[----:B-1----:R-:W-:-:S03]  /*6ee0*/  PRMT R184, RZ, 0x7610, R184 ;  /* 0x00007610ffb87816 */ /* 0x002fc600000000b8 */
[----:B------:R1:W-:Y:S01]  /*6ef0*/  STS.U16 [R185+UR9+0x12e00], R246 ;  /* 0x012e00f6b9007988 */ /* 0x0003e20008000409 */
[----:B------:R-:W-:-:S03]  /*6f00*/  PRMT R238, RZ, 0x7610, R238 ;  /* 0x00007610ffee7816 */ /* 0x000fc600000000ee */
        /* <DEDUP_REMOVED lines=8> */
[----:B------:R-:W5:Y:S01]  /*6f90*/  @!P2 LDG.E.U16 R184, desc[UR20][R222.64] ;  /* 0x00000014deb8a981 */ /* 0x000f62000c1e1500 */
[----:B-1----:R-:W-:-:S03]  /*6fa0*/  PRMT R241, RZ, 0x7610, R241 ;  /* 0x00007610fff17816 */ /* 0x002fc600000000f1 */
[----:B------:R-:W5:Y:S01]  /*6fb0*/  @!P2 LDG.E.U16 R238, desc[UR20][R210.64] ;  /* 0x00000014d2eea981 */ /* 0x000f62000c1e1500 */
[----:B------:R-:W-:-:S03]  /*6fc0*/  PRMT R245, RZ, 0x7610, R245 ;  /* 0x00007610fff57816 */ /* 0x000fc600000000f5 */
[----:B------:R-:W5:Y:S04]  /*6fd0*/  @!P2 LDG.E.U16 R242, desc[UR20][R202.64] ;  /* 0x00000014caf2a981 */ /* 0x000f68000c1e1500 */
[----:B------:R-:W5:Y:S04]  /*6fe0*/  @!P2 LDG.E.U16 R246, desc[UR20][R194.64] ;  /* 0x00000014c2f6a981 */ /* 0x000f68000c1e1500 */
[----:B------:R-:W5:Y:S04]  /*6ff0*/  @!P2 LDG.E.U16 R250, desc[UR20][R6.64] ;  /* 0x0000001406faa981 */ /* 0x000f68000c1e1500 */
[----:B------:R-:W5:Y:S04]  /*7000*/  @!P2 LDG.E.U16 R237, desc[UR20][R14.64] ;  /* 0x000000140eeda981 */ /* 0x000f68000c1e1500 */
[----:B------:R-:W5:Y:S04]  /*7010*/  @!P2 LDG.E.U16 R239, desc[UR20][R18.64] ;  /* 0x0000001412efa981 */ /* 0x000f68000c1e1500 */
[----:B------:R-:W5:Y:S04]  /*7020*/  @!P2 LDG.E.U16 R241, desc[UR20][R22.64] ;  /* 0x0000001416f1a981 */ /* 0x000f68000c1e1500 */
[----:B------:R-:W5:Y:S04]  /*7030*/  @!P2 LDG.E.U16 R243, desc[UR20][R26.64] ;  /* 0x000000141af3a981 */ /* 0x000f68000c1e1500 */
[----:B------:R-:W5:Y:S01]  /*7040*/  @!P2 LDG.E.U16 R245, desc[UR20][R30.64] ;  /* 0x000000141ef5a981 */ /* 0x000f62000c1e1500 */
        /* <DEDUP_REMOVED lines=17> */
[----:B0-----:R-:W-:-:S06]  /*7160*/  PRMT R234, RZ, 0x7610, R234 ;  /* 0x00007610ffea7816 */ /* 0x001fcc00000000ea */
[----:B------:R-:W2:Y:S04]  /*7170*/  @!P2 LDG.E.U16 R234, desc[UR20][R38.64] ;  /* 0x0000001426eaa981 */ /* 0x000ea8000c1e1500 */
[----:B---3--:R0:W-:Y:S02]  /*7180*/  STS.U16 [R233+UR9+0x8800], R236 ;  /* 0x008800ece9007988 */ /* 0x0081e40008000409 */
[----:B0-----:R-:W-:Y:S02]  /*7190*/  PRMT R236, RZ, 0x7610, R236 ;  /* 0x00007610ffec7816 */ /* 0x001fe400000000ec */
[----:B----4-:R0:W-:Y:S04]  /*71a0*/  STS.U16 [R233+UR9+0x9000], R240 ;  /* 0x009000f0e9007988 */ /* 0x0101e80008000409 */
        /* <DEDUP_REMOVED lines=8> */
[----:B0-----:R-:W-:-:S06]  /*7230*/  PRMT R248, RZ, 0x7610, R248 ;  /* 0x00007610fff87816 */ /* 0x001fcc00000000f8 */
[----:B------:R-:W5:Y:S01]  /*7240*/  @!P2 LDG.E.U16 R248, desc[UR20][R66.64] ;  /* 0x0000001442f8a981 */ /* 0x000f62000c1e1500 */
[----:B-1----:R-:W-:-:S06]  /*7250*/  PRMT R252, RZ, 0x7610, R252 ;  /* 0x00007610fffc7816 */ /* 0x002fcc00000000fc */
[----:B------:R-:W5:Y:S04]  /*7260*/  @!P2 LDG.E.U16 R252, desc[UR20][R118.64] ;  /* 0x0000001476fca981 */ /* 0x000f68000c1e1500 */
        /* <DEDUP_REMOVED lines=18> */
[----:B------:R-:W5:Y:S01]  /*7390*/  @!P2 LDG.E.U16 R184, desc[UR20][R34.64] ;  /* 0x0000001422b8a981 */ /* 0x000f62000c1e1500 */
[----:B------:R-:W-:-:S03]  /*73a0*/  PRMT R243, RZ, 0x7610, R243 ;  /* 0x00007610fff37816 */ /* 0x000fc600000000f3 */
[----:B------:R-:W5:Y:S01]  /*73b0*/  @!P2 LDG.E.U16 R238, desc[UR20][R46.64] ;  /* 0x000000142eeea981 */ /* 0x000f62000c1e1500 */
[----:B0-----:R-:W-:-:S03]  /*73c0*/  PRMT R245, RZ, 0x7610, R245 ;  /* 0x00007610fff57816 */ /* 0x001fc600000000f5 */
        /* <DEDUP_REMOVED lines=136> */
[----:B------:R-:W-:-:S04]  /*7c50*/  ULEA UR11, UR5, UR9, 0x3 ;  /* 0x00000009050b7291 */ /* 0x000fc8000f8e18ff */
[----:B------:R-:W-:Y:S01]  /*7c60*/  UIADD3 UR11, UPT, UPT, UR11, 0x14000, URZ ;  /* 0x000140000b0b7890 */ /* 0x000fe2000fffe0ff */
[----:B--2---:R0:W-:Y:S04]  /*7c70*/  STS.U16 [R185+UR9+0xc600], R234 ;  /* 0x00c600eab9007988 */ /* 0x0041e80008000409 */
[----:B---3--:R0:W-:Y:S04]  /*7c80*/  STS.U16 [R185+UR9+0xca00], R236 ;  /* 0x00ca00ecb9007988 */ /* 0x0081e80008000409 */
[----:B----4-:R0:W-:Y:S04]  /*7c90*/  STS.U16 [R185+UR9+0xd200], R240 ;  /* 0x00d200f0b9007988 */ /* 0x0101e80008000409 */
[----:B-----5:R0:W-:Y:S04]  /*7ca0*/  STS.U16 [R185+UR9+0xda00], R244 ;  /* 0x00da00f4b9007988 */ /* 0x0201e80008000409 */
[----:B------:R0:W-:Y:S04]  /*7cb0*/  STS.U16 [R185+UR9+0xe200], R248 ;  /* 0x00e200f8b9007988 */ /* 0x0001e80008000409 */
        /* <DEDUP_REMOVED lines=10> */
[----:B------:R0:W-:Y:S01]  /*7d60*/  STS.U16 [R185+UR9+0xfe00], R245 ;  /* 0x00fe00f5b9007988 */ /* 0x0001e20008000409 */
[----:B------:R1:W-:Y:S06]  /*7d70*/  MEMBAR.ALL.CTA ;  /* 0x0000000000007992 */ /* 0x0003ec0000008000 */
[----:B-1----:R-:W1:Y:S02]  /*7d80*/  FENCE.VIEW.ASYNC.S ;  /* 0x00000000000073c6 */ /* 0x002e640000000000 */
[----:B-1----:R-:W-:Y:S06]  /*7d90*/  BAR.SYNC.DEFER_BLOCKING 0x0 ;  /* 0x0000000000007b1d */ /* 0x002fec0000010000 */
[----:B------:R-:W-:Y:S05]  /*7da0*/  @P0 BRA `(.L_x_9) ;  /* 0x00000000004c0947 */ /* 0x000fea0003800000 */
[----:B------:R-:W-:Y:S01]  /*7db0*/  UMOV UR13, 0x40004040 ;  /* 0x40004040000d7882 */ /* 0x000fe20000000000 */
        /* <DEDUP_REMOVED lines=9> */
[----:B------:R1:W-:Y:S01]  /*7e50*/  UTCHMMA gdesc[UR12], gdesc[UR14], tmem[UR8], tmem[UR16], idesc[UR17], UPT ;  /* 0x00ff100e0c0075ea */ /* 0x0003e2000b800008 */
        /* <DEDUP_REMOVED lines=8> */
.L_x_9:
[----:B------:R-:W-:Y:S01]  /*7ee0*/  UIADD3 UR5, UPT, UPT, UR5, 0x1, URZ ;  /* 0x0000000105057890 */ /* 0x000fe2000fffe0ff */
[----:B------:R-:W-:Y:S01]  /*7ef0*/  VIADD R4, R4, 0xffffffff ;  /* 0xffffffff04047836 */ /* 0x000fe20000000000 */
[----:B------:R-:W-:Y:S02]  /*7f00*/  UIADD3 UR32, UPT, UPT, UR32, -0x40, URZ ;  /* 0xffffffc020207890 */ /* 0x000fe4000fffe0ff */
[----:B------:R-:W-:Y:S02]  /*7f10*/  UISETP.GT.AND UP1, UPT, UR5, 0x1, UPT ;  /* 0x000000010500788c */ /* 0x000fe4000bf24270 */
[----:B------:R-:W-:Y:S02]  /*7f20*/  ISETP.NE.U32.AND P2, PT, R4, RZ, PT ;  /* 0x000000ff0400720c */ /* 0x000fe40003f45070 */
[----:B-1----:R-:W-:Y:S02]  /*7f30*/  USEL UR6, URZ, 0x1, !UP1 ;  /* 0x00000001ff067887 */ /* 0x002fe4000c800000 */
[----:B------:R-:W-:-:S02]  /*7f40*/  USEL UR5, UR5, URZ, !UP1 ;  /* 0x000000ff05057287 */ /* 0x000fc4000c800000 */
[----:B------:R-:W-:-:S03]  /*7f50*/  ULOP3.LUT UR7, UR4, UR6, URZ, 0x3c, !UPT ;  /* 0x0000000604077292 */ /* 0x000fc6000f8e3cff */
[----:B------:R-:W-:-:S04]  /*7f60*/  UMOV UR6, UR4 ;  /* 0x0000000400067c82 */ /* 0x000fc80008000000 */
[----:B------:R-:W-:Y:S01]  /*7f70*/  UMOV UR4, UR7 ;  /* 0x0000000700047c82 */ /* 0x000fe20008000000 */
[----:B------:R-:W-:Y:S05]  /*7f80*/  @P2 BRA `(.L_x_10) ;  /* 0xffffffe400d02947 */ /* 0x000fea000383ffff */
.L_x_7:
[----:B------:R-:W-:Y:S01]  /*7f90*/  ISETP.GE.AND P0, PT, R232, 0x40, PT ;  /* 0x00000040e800780c */ /* 0x000fe20003f06270 */
[----:B------:R-:W1:-:S12]  /*7fa0*/  LDCU.128 UR12, c[0x0][0x390] ;  /* 0x00007200ff0c77ac */ /* 0x000e580008000c00 */
[----:B------:R-:W-:Y:S05]  /*7fb0*/  @!P0 BRA `(.L_x_11) ;  /* 0x0000000000108947 */ /* 0x000fea0003800000 */
[----:B------:R-:W-:-:S06]  /*7fc0*/  USHF.L.U32 UR6, UR6, 0x1f, URZ ;  /* 0x0000001f06067899 */ /* 0x000fcc00080006ff */
[----:B------:R-:W-:-:S04]  /*7fd0*/  IMAD.U32 R4, RZ, RZ, UR6 ;  /* 0x00000006ff047e24 */ /* 0x000fc8000f8e00ff */
[----:B------:R-:W2:Y:S02]  /*7fe0*/  SYNCS.PHASECHK.TRANS64.TRYWAIT P0, [UR11], R4 ;  /* 0x00000004ff0075a7 */ /* 0x000ea4000800110b */
[----:B--2---:R-:W-:Y:S05]  /*7ff0*/  @!P0 BRA `(.L_x_12) ;  /* 0x0000001c00688947 */ /* 0x004fea0003800000 */
.L_x_11:
[----:B------:R-:W-:Y:S01]  /*8000*/  BAR.SYNC.DEFER_BLOCKING 0x0 ;  /* 0x0000000000007b1d */ /* 0x000fe20000010000 */
[C---:B------:R-:W-:Y:S01]  /*8010*/  IMAD.SHL.U32 R112, R187.reuse, 0x100, RZ ;  /* 0x00000100bb707824 */ /* 0x040fe200078e00ff */
[----:B------:R-:W-:Y:S01]  /*8020*/  LEA R136, R136, UR9, 0x4 ;  /* 0x0000000988887c11 */ /* 0x000fe2000f8e20ff */
[----:B------:R-:W-:Y:S01]  /*8030*/  IMAD.SHL.U32 R114, R187, 0x40, RZ ;  /* 0x00000040bb727824 */ /* 0x000fe200078e00ff */
[----:B-1----:R-:W-:Y:S02]  /*8040*/  ISETP.GE.AND P0, PT, R135, UR14, PT ;  /* 0x0000000e87007c0c */ /* 0x002fe4000bf06270 */
[----:B------:R-:W-:Y:S01]  /*8050*/  LOP3.LUT R113, R112, 0x1000, RZ, 0xc0, !PT ;  /* 0x0000100070717812 */ /* 0x000fe200078ec0ff */
[C---:B------:R-:W-:Y:S01]  /*8060*/  IMAD.SHL.U32 R112, R187.reuse, 0x10, RZ ;  /* 0x00000010bb707824 */ /* 0x040fe200078e00ff */
[----:B------:R-:W-:Y:S01]  /*8070*/  LOP3.LUT R114, R114, 0x2000, RZ, 0xc0, !PT ;  /* 0x0000200072727812 */ /* 0x000fe200078ec0ff */
[----:B------:R-:W-:Y:S01]  /*8080*/  IMAD.SHL.U32 R187, R187, 0x8, RZ ;  /* 0x00000008bbbb7824 */ /* 0x000fe200078e00ff */
[----:B0-----:R-:W0:Y:S01]  /*8090*/  LDCU UR4, c[0x0][0x3b4] ;  /* 0x00007680ff0477ac */ /* 0x001e220008000800 */
[----:B------:R-:W-:-:S02]  /*80a0*/  ISETP.LT.AND P5, PT, R133, UR15, !P0 ;  /* 0x0000000f85007c0c */ /* 0x000fc4000c7a1270 */
[----:B------:R-:W-:Y:S02]  /*80b0*/  IADD3 R113, PT, PT, R114, UR9, R113 ;  /* 0x0000000972717c10 */ /* 0x000fe4000fffe071 */
[----:B------:R-:W-:Y:S02]  /*80c0*/  LOP3.LUT R112, R112, 0xf0, RZ, 0xc0, !PT ;  /* 0x000000f070707812 */ /* 0x000fe400078ec0ff */
[----:B------:R-:W-:Y:S02]  /*80d0*/  LOP3.LUT R187, R187, 0x300, RZ, 0xc0, !PT ;  /* 0x00000300bbbb7812 */ /* 0x000fe400078ec0ff */
[----:B------:R-:W-:Y:S02]  /*80e0*/  ISETP.LT.AND P2, PT, R186, UR15, !P0 ;  /* 0x0000000fba007c0c */ /* 0x000fe4000c741270 */
[----:B------:R-:W-:Y:S02]  /*80f0*/  IADD3 R187, PT, PT, R187, R113, R112 ;  /* 0x00000071bbbb7210 */ /* 0x000fe40007ffe070 */
[----:B------:R-:W-:Y:S01]  /*8100*/  ISETP.LT.AND P4, PT, R137, UR15, !P0 ;  /* 0x0000000f89007c0c */ /* 0x000fe2000c781270 */
[----:B------:R-:W1:Y:S02]  /*8110*/  @!P1 SYNCS.CCTL.IV [UR9+0x14000] ;  /* 0x01400000ff0099b1 */ /* 0x000e640008000009 */
[----:B-1----:R-:W-:Y:S06]  /*8120*/  BAR.SYNC.DEFER_BLOCKING 0x0 ;  /* 0x0000000000007b1d */ /* 0x002fec0000010000 */
[----:B------:R-:W-:Y:S01]  /*8130*/  LDTM.16dp32bit_t0_t15.x64 R4, tmem[UR10] ;  /* 0x0000000a000479ee */ /* 0x000fe20008b00000 */
[----:B------:R-:W1:Y:S01]  /*8140*/  LDTM.16dp32bit_t16_t31.x64 R4, tmem[UR10+0x40] ;  /* 0x0000400a000479ee */ /* 0x000e620008b20000 */
[----:B------:R-:W2:Y:S01]  /*8150*/  @!P1 SYNCS.CCTL.IV [UR9+0x14008] ;  /* 0x01400800ff0099b1 */ /* 0x000ea20008000009 */
[----:B------:R-:W-:Y:S01]  /*8160*/  NOP ;  /* 0x0000000000007918 */ /* 0x000fe20000000000 */
[----:B------:R-:W-:-:S02]  /*8170*/  ISETP.LT.AND P1, PT, R134, UR15, !P0 ;  /* 0x0000000f86007c0c */ /* 0x000fc4000c721270 */
[----:B-1----:R-:W-:Y:S02]  /*8180*/  F2FP.F16.F32.PACK_AB R114, R24, R20 ;  /* 0x000000141872723e */ /* 0x002fe400000000ff */
[----:B------:R-:W-:Y:S02]  /*8190*/  F2FP.F16.F32.PACK_AB R112, R8, R4 ;  /* 0x000000040870723e */ /* 0x000fe400000000ff */
[----:B------:R-:W-:Y:S02]  /*81a0*/  F2FP.F16.F32.PACK_AB R20, R10, R6 ;  /* 0x000000060a14723e */ /* 0x000fe400000000ff */
[----:B------:R-:W-:Y:S02]  /*81b0*/  F2FP.F16.F32.PACK_AB R116, R9, R5 ;  /* 0x000000050974723e */ /* 0x000fe400000000ff */
[----:B------:R-:W-:Y:S02]  /*81c0*/  F2FP.F16.F32.PACK_AB R118, R25, R21 ;  /* 0x000000151976723e */ /* 0x000fe400000000ff */
[----:B------:R-:W-:-:S02]  /*81d0*/  F2FP.F16.F32.PACK_AB R4, R11, R7 ;  /* 0x000000070b04723e */ /* 0x000fc400000000ff */
[----:B------:R-:W-:Y:S02]  /*81e0*/  F2FP.F16.F32.PACK_AB R6, R27, R23 ;  /* 0x000000171b06723e */ /* 0x000fe400000000ff */
[----:B------:R-:W-:Y:S02]  /*81f0*/  F2FP.F16.F32.PACK_AB R113, R16, R12 ;  /* 0x0000000c1071723e */ /* 0x000fe400000000ff */
[----:B------:R-:W-:Y:S02]  /*8200*/  F2FP.F16.F32.PACK_AB R117, R17, R13 ;  /* 0x0000000d1175723e */ /* 0x000fe400000000ff */
[----:B------:R-:W-:Y:S02]  /*8210*/  F2FP.F16.F32.PACK_AB R115, R32, R28 ;  /* 0x0000001c2073723e */ /* 0x000fe400000000ff */
[----:B------:R-:W-:Y:S01]  /*8220*/  F2FP.F16.F32.PACK_AB R119, R33, R29 ;  /* 0x0000001d2177723e */ /* 0x000fe200000000ff */
[----:B------:R-:W1:Y:S01]  /*8230*/  LDC R32, c[0x0][0x3b8] ;  /* 0x0000ee00ff207b82 */ /* 0x000e620000000800 */
[----:B------:R-:W-:Y:S01]  /*8240*/  F2FP.F16.F32.PACK_AB R21, R18, R14 ;  /* 0x0000000e1215723e */ /* 0x000fe200000000ff */
[----:B--2---:R-:W-:Y:S01]  /*8250*/  STS.128 [R187], R112 ;  /* 0x00000070bb007388 */ /* 0x004fe20000000c00 */
[----:B------:R-:W-:-:S02]  /*8260*/  F2FP.F16.F32.PACK_AB R5, R19, R15 ;  /* 0x0000000f1305723e */ /* 0x000fc400000000ff */
[----:B------:R-:W-:Y:S01]  /*8270*/  F2FP.F16.F32.PACK_AB R22, R26, R22 ;  /* 0x000000161a16723e */ /* 0x000fe200000000ff */
[----:B------:R-:W-:Y:S01]  /*8280*/  STS.128 [R187+0x400], R116 ;  /* 0x00040074bb007388 */ /* 0x000fe20000000c00 */
[----:B------:R-:W-:Y:S01]  /*8290*/  F2FP.F16.F32.PACK_AB R23, R34, R30 ;  /* 0x0000001e2217723e */ /* 0x000fe200000000ff */
[----:B0-----:R-:W-:Y:S01]  /*82a0*/  IMAD R34, R135, UR4, RZ ;  /* 0x0000000487227c24 */ /* 0x001fe2000f8e02ff */
[----:B------:R-:W-:Y:S02]  /*82b0*/  F2FP.F16.F32.PACK_AB R7, R35, R31 ;  /* 0x0000001f2307723e */ /* 0x000fe400000000ff */
[----:B------:R-:W-:Y:S01]  /*82c0*/  F2FP.F16.F32.PACK_AB R12, R41, R37 ;  /* 0x00000025290c723e */ /* 0x000fe200000000ff */
[----:B------:R-:W-:Y:S01]  /*82d0*/  STS.128 [R187+0x800], R20 ;  /* 0x00080014bb007388 */ /* 0x000fe20000000c00 */
[----:B------:R-:W-:Y:S02]  /*82e0*/  F2FP.F16.F32.PACK_AB R16, R42, R38 ;  /* 0x000000262a10723e */ /* 0x000fe400000000ff */
[----:B------:R-:W-:Y:S01]  /*82f0*/  F2FP.F16.F32.PACK_AB R24, R43, R39 ;  /* 0x000000272b18723e */ /* 0x000fe200000000ff */
[----:B------:R-:W-:Y:S01]  /*8300*/  STS.128 [R187+0xc00], R4 ;  /* 0x000c0004bb007388 */ /* 0x000fe20000000c00 */
[----:B------:R-:W-:-:S02]  /*8310*/  F2FP.F16.F32.PACK_AB R36, R40, R36 ;  /* 0x000000242824723e */ /* 0x000fc400000000ff */
[----:B------:R-:W-:Y:S01]  /*8320*/  F2FP.F16.F32.PACK_AB R37, R48, R44 ;  /* 0x0000002c3025723e */ /* 0x000fe200000000ff */
[----:B------:R-:W-:Y:S01]  /*8330*/  BAR.SYNC.DEFER_BLOCKING 0x0 ;  /* 0x0000000000007b1d */ /* 0x000fe20000010000 */
[----:B------:R-:W-:Y:S02]  /*8340*/  F2FP.F16.F32.PACK_AB R13, R49, R45 ;  /* 0x0000002d310d723e */ /* 0x000fe400000000ff */
[----:B------:R-:W-:Y:S01]  /*8350*/  F2FP.F16.F32.PACK_AB R17, R50, R46 ;  /* 0x0000002e3211723e */ /* 0x000fe200000000ff */
[-C--:B-1----:R-:W-:Y:S01]  /*8360*/  IMAD R35, R134, R32.reuse, RZ ;  /* 0x0000002086237224 */ /* 0x082fe200078e02ff */
[----:B------:R-:W-:Y:S01]  /*8370*/  F2FP.F16.F32.PACK_AB R25, R51, R47 ;  /* 0x0000002f3319723e */ /* 0x000fe200000000ff */
[----:B------:R-:W-:Y:S01]  /*8380*/  IMAD R133, R133, R32, RZ ;  /* 0x0000002085857224 */ /* 0x000fe200078e02ff */
[----:B------:R-:W-:Y:S02]  /*8390*/  F2FP.F16.F32.PACK_AB R38, R56, R52 ;  /* 0x000000343826723e */ /* 0x000fe400000000ff */
[----:B------:R-:W-:-:S02]  /*83a0*/  F2FP.F16.F32.PACK_AB R14, R57, R53 ;  /* 0x00000035390e723e */ /* 0x000fc400000000ff */
[----:B------:R-:W-:Y:S02]  /*83b0*/  F2FP.F16.F32.PACK_AB R18, R58, R54 ;  /* 0x000000363a12723e */ /* 0x000fe400000000ff */
[----:B------:R-:W-:Y:S02]  /*83c0*/  F2FP.F16.F32.PACK_AB R26, R59, R55 ;  /* 0x000000373b1a723e */ /* 0x000fe400000000ff */
[----:B------:R-:W-:Y:S02]  /*83d0*/  F2FP.F16.F32.PACK_AB R39, R64, R60 ;  /* 0x0000003c4027723e */ /* 0x000fe400000000ff */
[----:B------:R-:W-:Y:S02]  /*83e0*/  F2FP.F16.F32.PACK_AB R15, R65, R61 ;  /* 0x0000003d410f723e */ /* 0x000fe400000000ff */
[----:B------:R-:W-:Y:S02]  /*83f0*/  F2FP.F16.F32.PACK_AB R19, R66, R62 ;  /* 0x0000003e4213723e */ /* 0x000fe400000000ff */
[----:B------:R-:W-:-:S02]  /*8400*/  F2FP.F16.F32.PACK_AB R27, R67, R63 ;  /* 0x0000003f431b723e */ /* 0x000fc400000000ff */
[C---:B------:R-:W-:Y:S01]  /*8410*/  LEA R33, P3, R34.reuse, UR12, 0x1 ;  /* 0x0000000c22217c11 */ /* 0x040fe2000f8608ff */
[----:B------:R-:W0:Y:S03]  /*8420*/  LDS.128 R8, [R136] ;  /* 0x0000000088087984 */ /* 0x000e260000000c00 */
[----:B------:R-:W-:Y:S01]  /*8430*/  LEA.HI.X.SX32 R34, R34, UR13, 0x1, P3 ;  /* 0x0000000d22227c11 */ /* 0x000fe200098f0eff */
[----:B------:R-:W-:Y:S01]  /*8440*/  LDS.128 R4, [R136+0x1000] ;  /* 0x0010000088047984 */ /* 0x000fe20000000c00 */
[CC--:B------:R-:W-:Y:S02]  /*8450*/  LEA R40, P6, R35.reuse, R33.reuse, 0x1 ;  /* 0x0000002123287211 */ /* 0x0c0fe400078c08ff */
[C---:B------:R-:W-:Y:S01]  /*8460*/  ISETP.LT.AND P3, PT, R132.reuse, UR15, !P0 ;  /* 0x0000000f84007c0c */ /* 0x040fe2000c761270 */
[----:B------:R-:W-:Y:S01]  /*8470*/  LDS.128 R20, [R136+0x2000] ;  /* 0x0020000088147984 */ /* 0x000fe20000000c00 */
[----:B------:R-:W-:Y:S01]  /*8480*/  LEA.HI.X.SX32 R41, R35, R34, 0x1, P6 ;  /* 0x0000002223297211 */ /* 0x000fe200030f0eff */
[----:B------:R-:W-:Y:S01]  /*8490*/  IMAD R132, R132, R32, RZ ;  /* 0x0000002084847224 */ /* 0x000fe200078e02ff */
[----:B------:R-:W-:Y:S01]  /*84a0*/  LEA R42, P6, R133, R33, 0x1 ;  /* 0x00000021852a7211 */ /* 0x000fe200078c08ff */
[----:B------:R-:W-:Y:S01]  /*84b0*/  LDS.128 R28, [R136+0x3000] ;  /* 0x00300000881c7984 */ /* 0x000fe20000000c00 */
[----:B------:R-:W-:-:S02]  /*84c0*/  IMAD R35, R32, 0x40, R35 ;  /* 0x0000004020237824 */ /* 0x000fc400078e0223 */
[----:B------:R-:W-:Y:S01]  /*84d0*/  LEA.HI.X.SX32 R43, R133, R34, 0x1, P6 ;  /* 0x00000022852b7211 */ /* 0x000fe200030f0eff */
[----:B------:R-:W-:Y:S01]  /*84e0*/  BAR.SYNC.DEFER_BLOCKING 0x0 ;  /* 0x0000000000007b1d */ /* 0x000fe20000010000 */
[----:B------:R-:W-:-:S04]  /*84f0*/  LEA R44, P6, R132, R33, 0x1 ;  /* 0x00000021842c7211 */ /* 0x000fc800078c08ff */
[----:B------:R-:W-:Y:S02]  /*8500*/  LEA.HI.X.SX32 R45, R132, R34, 0x1, P6 ;  /* 0x00000022842d7211 */ /* 0x000fe400030f0eff */
[C---:B------:R-:W-:Y:S01]  /*8510*/  ISETP.LT.AND P6, PT, R130.reuse, UR15, !P0 ;  /* 0x0000000f82007c0c */ /* 0x040fe2000c7c1270 */
[----:B------:R-:W-:Y:S01]  /*8520*/  IMAD R130, R130, R32, RZ ;  /* 0x0000002082827224 */ /* 0x000fe200078e02ff */
[----:B------:R0:W-:Y:S04]  /*8530*/  STS.128 [R187], R36 ;  /* 0x00000024bb007388 */ /* 0x0001e80000000c00 */
[----:B------:R-:W-:Y:S04]  /*8540*/  STS.128 [R187+0x400], R12 ;  /* 0x0004000cbb007388 */ /* 0x000fe80000000c00 */
[----:B------:R-:W-:Y:S04]  /*8550*/  STS.128 [R187+0x800], R16 ;  /* 0x00080010bb007388 */ /* 0x000fe80000000c00 */
[----:B------:R1:W-:Y:S01]  /*8560*/  STS.128 [R187+0xc00], R24 ;  /* 0x000c0018bb007388 */ /* 0x0003e20000000c00 */
[----:B------:R-:W-:Y:S01]  /*8570*/  BAR.SYNC.DEFER_BLOCKING 0x0 ;  /* 0x0000000000007b1d */ /* 0x000fe20000010000 */
[----:B0-----:R-:W-:-:S02]  /*8580*/  PRMT R36, R8, 0x7632, R36 ;  /* 0x0000763208247816 */ /* 0x001fc40000000024 */
[----:B-1----:R-:W-:Y:S01]  /*8590*/  PRMT R25, R9, 0x7632, R25 ;  /* 0x0000763209197816 */ /* 0x002fe20000000019 */
[-C--:B------:R-:W-:Y:S02]  /*85a0*/  IMAD R26, R128, R32.reuse, RZ ;  /* 0x00000020801a7224 */ /* 0x080fe400078e02ff */
[----:B------:R0:W-:Y:S01]  /*85b0*/  @P1 STG.E.U16 desc[UR20][R40.64], R8 ;  /* 0x0000000828001986 */ /* 0x0001e2000c101514 */
[C---:B------:R-:W-:Y:S01]  /*85c0*/  ISETP.LT.AND P1, PT, R131.reuse, UR15, !P0 ;  /* 0x0000000f83007c0c */ /* 0x040fe2000c721270 */
[----:B------:R-:W-:Y:S02]  /*85d0*/  IMAD R131, R131, R32, RZ ;  /* 0x0000002083837224 */ /* 0x000fe400078e02ff */
[----:B------:R-:W1:Y:S04]  /*85e0*/  LDS.128 R12, [R136] ;  /* 0x00000000880c7984 */ /* 0x000e680000000c00 */
[----:B------:R-:W-:Y:S01]  /*85f0*/  @P5 STG.E.U16 desc[UR20][R42.64], R36 ;  /* 0x000000242a005986 */ /* 0x000fe2000c101514 */
[----:B------:R-:W-:-:S03]  /*8600*/  LEA R16, P5, R131, R33, 0x1 ;  /* 0x0000002183107211 */ /* 0x000fc600078a08ff */
[----:B------:R-:W-:Y:S01]  /*8610*/  @P3 STG.E.U16 desc[UR20][R44.64], R9 ;  /* 0x000000092c003986 */ /* 0x000fe2000c101514 */
[----:B------:R-:W-:Y:S02]  /*8620*/  LEA.HI.X.SX32 R17, R131, R34, 0x1, P5 ;  /* 0x0000002283117211 */ /* 0x000fe400028f0eff */
[C---:B------:R-:W-:Y:S01]  /*8630*/  ISETP.LT.AND P3, PT, R129.reuse, UR15, !P0 ;  /* 0x0000000f81007c0c */ /* 0x040fe2000c761270 */
[----:B------:R-:W-:Y:S01]  /*8640*/  IMAD R129, R129, R32, RZ ;  /* 0x0000002081817224 */ /* 0x000fe200078e02ff */
[CC--:B------:R-:W-:Y:S01]  /*8650*/  LEA R18, P5, R130.reuse, R33.reuse, 0x1 ;  /* 0x0000002182127211 */ /* 0x0c0fe200078a08ff */
[----:B------:R2:W-:Y:S03]  /*8660*/  @P1 STG.E.U16 desc[UR20][R16.64], R25 ;  /* 0x0000001910001986 */ /* 0x0005e6000c101514 */
[----:B------:R-:W-:Y:S02]  /*8670*/  LEA.HI.X.SX32 R19, R130, R34, 0x1, P5 ;  /* 0x0000002282137211 */ /* 0x000fe400028f0eff */
[----:B------:R-:W-:-:S02]  /*8680*/  LEA R24, P1, R129, R33, 0x1 ;  /* 0x0000002181187211 */ /* 0x000fc400078208ff */
[----:B------:R-:W-:Y:S01]  /*8690*/  ISETP.LT.AND P5, PT, R128, UR15, !P0 ;  /* 0x0000000f80007c0c */ /* 0x000fe2000c7a1270 */
[----:B------:R3:W-:Y:S01]  /*86a0*/  @P6 STG.E.U16 desc[UR20][R18.64], R10 ;  /* 0x0000000a12006986 */ /* 0x0007e2000c101514 */
[-C--:B0-----:R-:W-:Y:S02]  /*86b0*/  LEA R8, P6, R26, R33.reuse, 0x1 ;  /* 0x000000211a087211 */ /* 0x081fe400078c08ff */
[----:B--2---:R-:W-:Y:S02]  /*86c0*/  LEA.HI.X.SX32 R25, R129, R34, 0x1, P1 ;  /* 0x0000002281197211 */ /* 0x004fe400008f0eff */
[----:B------:R-:W-:Y:S02]  /*86d0*/  PRMT R17, R10, 0x7632, R17 ;  /* 0x000076320a117816 */ /* 0x000fe40000000011 */
[C---:B------:R-:W-:Y:S01]  /*86e0*/  ISETP.LT.AND P1, PT, R127.reuse, UR15, !P0 ;  /* 0x0000000f7f007c0c */ /* 0x040fe2000c721270 */
[----:B------:R-:W-:Y:S01]  /*86f0*/  IMAD R127, R127, R32, RZ ;  /* 0x000000207f7f7224 */ /* 0x000fe200078e02ff */
[----:B------:R-:W-:Y:S01]  /*8700*/  LEA.HI.X.SX32 R9, R26, R34, 0x1, P6 ;  /* 0x000000221a097211 */ /* 0x000fe200030f0eff */
[----:B------:R0:W-:Y:S01]  /*8710*/  @P3 STG.E.U16 desc[UR20][R24.64], R17 ;  /* 0x0000001118003986 */ /* 0x0001e2000c101514 */
[CC--:B------:R-:W-:Y:S01]  /*8720*/  IMAD R26, R126.reuse, R32.reuse, RZ ;  /* 0x000000207e1a7224 */ /* 0x0c0fe200078e02ff */
[----:B------:R-:W-:Y:S01]  /*8730*/  ISETP.LT.AND P6, PT, R126, UR15, !P0 ;  /* 0x0000000f7e007c0c */ /* 0x000fe2000c7c1270 */
[----:B---3--:R-:W-:Y:S01]  /*8740*/  IMAD R10, R124, R32, RZ ;  /* 0x000000207c0a7224 */ /* 0x008fe200078e02ff */
[-C--:B------:R-:W-:Y:S01]  /*8750*/  LEA R16, P3, R127, R33.reuse, 0x1 ;  /* 0x000000217f107211 */ /* 0x080fe200078608ff */
[----:B------:R2:W-:Y:S01]  /*8760*/  @P5 STG.E.U16 desc[UR20][R8.64], R11 ;  /* 0x0000000b08005986 */ /* 0x0005e2000c101514 */
[----:B------:R-:W-:-:S04]  /*8770*/  LEA R18, P5, R26, R33, 0x1 ;  /* 0x000000211a127211 */ /* 0x000fc800078a08ff */
[-C--:B------:R-:W-:Y:S02]  /*8780*/  LEA.HI.X.SX32 R19, R26, R34.reuse, 0x1, P5 ;  /* 0x000000221a137211 */ /* 0x080fe400028f0eff */
[----:B0-----:R-:W-:Y:S02]  /*8790*/  LEA.HI.X.SX32 R17, R127, R34, 0x1, P3 ;  /* 0x000000227f117211 */ /* 0x001fe400018f0eff */
[C---:B------:R-:W-:Y:S01]  /*87a0*/  ISETP.LT.AND P3, PT, R125.reuse, UR15, !P0 ;  /* 0x0000000f7d007c0c */ /* 0x040fe2000c761270 */
[----:B------:R-:W-:Y:S01]  /*87b0*/  IMAD R125, R125, R32, RZ ;  /* 0x000000207d7d7224 */ /* 0x000fe200078e02ff */
[----:B------:R-:W-:Y:S02]  /*87c0*/  ISETP.LT.AND P5, PT, R124, UR15, !P0 ;  /* 0x0000000f7c007c0c */ /* 0x000fe4000c7a1270 */
[----:B--2---:R-:W-:Y:S02]  /*87d0*/  PRMT R9, R11, 0x7632, R9 ;  /* 0x000076320b097816 */ /* 0x004fe40000000009 */
[----:B-1----:R-:W-:-:S03]  /*87e0*/  PRMT R11, R12, 0x7632, R11 ;  /* 0x000076320c0b7816 */ /* 0x002fc6000000000b */
[----:B------:R0:W-:Y:S01]  /*87f0*/  @P1 STG.E.U16 desc[UR20][R16.64], R9 ;  /* 0x0000000910001986 */ /* 0x0001e2000c101514 */
[----:B------:R-:W-:-:S03]  /*8800*/  LEA R24, P1, R125, R33, 0x1 ;  /* 0x000000217d187211 */ /* 0x000fc600078208ff */
[----:B------:R1:W-:Y:S01]  /*8810*/  @P6 STG.E.U16 desc[UR20][R18.64], R12 ;  /* 0x0000000c12006986 */ /* 0x0003e2000c101514 */
[----:B------:R-:W-:Y:S02]  /*8820*/  LEA.HI.X.SX32 R25, R125, R34, 0x1, P1 ;  /* 0x000000227d197211 */ /* 0x000fe400008f0eff */
[C---:B------:R-:W-:Y:S01]  /*8830*/  ISETP.LT.AND P1, PT, R123.reuse, UR15, !P0 ;  /* 0x0000000f7b007c0c */ /* 0x040fe2000c721270 */
[-C--:B------:R-:W-:Y:S01]  /*8840*/  IMAD R123, R123, R32.reuse, RZ ;  /* 0x000000207b7b7224 */ /* 0x080fe200078e02ff */
[-C--:B------:R-:W-:Y:S01]  /*8850*/  LEA R8, P6, R10, R33.reuse, 0x1 ;  /* 0x000000210a087211 */ /* 0x080fe200078c08ff */
[----:B------:R2:W-:Y:S01]  /*8860*/  @P3 STG.E.U16 desc[UR20][R24.64], R11 ;  /* 0x0000000b18003986 */ /* 0x0005e2000c101514 */
[----:B0-----:R-:W-:Y:S02]  /*8870*/  IMAD R17, R122, R32, RZ ;  /* 0x000000207a117224 */ /* 0x001fe400078e02ff */
[----:B------:R-:W-:Y:S02]  /*8880*/  LEA.HI.X.SX32 R9, R10, R34, 0x1, P6 ;  /* 0x000000220a097211 */ /* 0x000fe400030f0eff */
[-C--:B------:R-:W-:Y:S01]  /*8890*/  LEA R10, P3, R123, R33.reuse, 0x1 ;  /* 0x000000217b0a7211 */ /* 0x080fe200078608ff */
[----:B-1----:R-:W-:Y:S01]  /*88a0*/  IMAD R12, R120, R32, RZ ;  /* 0x00000020780c7224 */ /* 0x002fe200078e02ff */
[----:B------:R-:W-:Y:S01]  /*88b0*/  ISETP.LT.AND P6, PT, R122, UR15, !P0 ;  /* 0x0000000f7a007c0c */ /* 0x000fe2000c7c1270 */
[----:B------:R0:W-:Y:S01]  /*88c0*/  @P5 STG.E.U16 desc[UR20][R8.64], R13 ;  /* 0x0000000d08005986 */ /* 0x0001e2000c101514 */
[----:B------:R-:W-:-:S02]  /*88d0*/  LEA R16, P5, R17, R33, 0x1 ;  /* 0x0000002111107211 */ /* 0x000fc400078a08ff */
[----:B--2---:R-:W-:Y:S02]  /*88e0*/  LEA.HI.X.SX32 R11, R123, R34, 0x1, P3 ;  /* 0x000000227b0b7211 */ /* 0x004fe400018f0eff */
[C---:B------:R-:W-:Y:S01]  /*88f0*/  ISETP.LT.AND P3, PT, R121.reuse, UR15, !P0 ;  /* 0x0000000f79007c0c */ /* 0x040fe2000c761270 */
[----:B------:R-:W-:Y:S01]  /*8900*/  IMAD R121, R121, R32, RZ ;  /* 0x0000002079797224 */ /* 0x000fe200078e02ff */
[----:B------:R-:W-:Y:S02]  /*8910*/  LEA.HI.X.SX32 R17, R17, R34, 0x1, P5 ;  /* 0x0000002211117211 */ /* 0x000fe400028f0eff */
[----:B------:R-:W-:Y:S02]  /*8920*/  ISETP.LT.AND P5, PT, R120, UR15, !P0 ;  /* 0x0000000f78007c0c */ /* 0x000fe4000c7a1270 */
[----:B0-----:R-:W-:-:S05]  /*8930*/  PRMT R9, R13, 0x7632, R9 ;  /* 0x000076320d097816 */ /* 0x001fca0000000009 */
[----:B------:R0:W-:Y:S01]  /*8940*/  @P1 STG.E.U16 desc[UR20][R10.64], R9 ;  /* 0x000000090a001986 */ /* 0x0001e2000c101514 */
[----:B------:R-:W-:-:S03]  /*8950*/  LEA R18, P1, R121, R33, 0x1 ;  /* 0x0000002179127211 */ /* 0x000fc600078208ff */
[----:B------:R1:W-:Y:S01]  /*8960*/  @P6 STG.E.U16 desc[UR20][R16.64], R14 ;  /* 0x0000000e10006986 */ /* 0x0003e2000c101514 */
[----:B------:R-:W-:Y:S02]  /*8970*/  LEA.HI.X.SX32 R19, R121, R34, 0x1, P1 ;  /* 0x0000002279137211 */ /* 0x000fe400008f0eff */
[----:B------:R-:W-:Y:S02]  /*8980*/  LEA R8, P6, R12, R33, 0x1 ;  /* 0x000000210c087211 */ /* 0x000fe400078c08ff */
[C---:B------:R-:W-:Y:S01]  /*8990*/  ISETP.LT.AND P1, PT, R111.reuse, UR15, !P0 ;  /* 0x0000000f6f007c0c */ /* 0x040fe2000c721270 */
[----:B------:R-:W-:Y:S01]  /*89a0*/  IMAD R111, R111, R32, RZ ;  /* 0x000000206f6f7224 */ /* 0x000fe200078e02ff */
[----:B0-----:R-:W-:Y:S02]  /*89b0*/  PRMT R11, R14, 0x7632, R11 ;  /* 0x000076320e0b7816 */ /* 0x001fe4000000000b */
[----:B------:R-:W-:Y:S01]  /*89c0*/  LEA.HI.X.SX32 R9, R12, R34, 0x1, P6 ;  /* 0x000000220c097211 */ /* 0x000fe200030f0eff */
[----:B-1----:R-:W-:-:S02]  /*89d0*/  IMAD R17, R32, 0x4, R35 ;  /* 0x0000000420117824 */ /* 0x002fc400078e0223 */
[----:B------:R0:W-:Y:S01]  /*89e0*/  @P3 STG.E.U16 desc[UR20][R18.64], R11 ;  /* 0x0000000b12003986 */ /* 0x0001e2000c101514 */
[-C--:B------:R-:W-:Y:S02]  /*89f0*/  LEA R10, P3, R111, R33.reuse, 0x1 ;  /* 0x000000216f0a7211 */ /* 0x080fe400078608ff */
[----:B------:R-:W-:Y:S01]  /*8a00*/  ISETP.LT.AND P6, PT, R110, UR15, !P0 ;  /* 0x0000000f6e007c0c */ /* 0x000fe2000c7c1270 */
[----:B------:R1:W-:Y:S01]  /*8a10*/  @P5 STG.E.U16 desc[UR20][R8.64], R15 ;  /* 0x0000000f08005986 */ /* 0x0003e2000c101514 */
[----:B------:R-:W-:-:S04]  /*8a20*/  LEA R12, P5, R35, R33, 0x1 ;  /* 0x00000021230c7211 */ /* 0x000fc800078a08ff */
[-C--:B------:R-:W-:Y:S02]  /*8a30*/  LEA.HI.X.SX32 R13, R35, R34.reuse, 0x1, P5 ;  /* 0x00000022230d7211 */ /* 0x080fe400028f0eff */
[----:B------:R-:W-:Y:S01]  /*8a40*/  ISETP.LT.AND P5, PT, R108, UR15, !P0 ;  /* 0x0000000f6c007c0c */ /* 0x000fe2000c7a1270 */
[C---:B0-----:R-:W-:Y:S01]  /*8a50*/  IMAD R19, R32.reuse, 0x4, R17 ;  /* 0x0000000420137824 */ /* 0x041fe200078e0211 */
[----:B------:R-:W-:Y:S02]  /*8a60*/  LEA.HI.X.SX32 R11, R111, R34, 0x1, P3 ;  /* 0x000000226f0b7211 */ /* 0x000fe400018f0eff */
[----:B------:R-:W-:Y:S01]  /*8a70*/  ISETP.LT.AND P3, PT, R109, UR15, !P0 ;  /* 0x0000000f6d007c0c */ /* 0x000fe2000c761270 */
[----:B------:R-:W-:Y:S01]  /*8a80*/  IMAD R25, R32, 0x4, R19 ;  /* 0x0000000420197824 */ /* 0x000fe200078e0213 */
[----:B-1----:R-:W-:-:S03]  /*8a90*/  PRMT R9, R15, 0x7632, R9 ;  /* 0x000076320f097816 */ /* 0x002fc60000000009 */
[----:B------:R-:W-:Y:S02]  /*8aa0*/  IMAD R27, R32, 0x4, R25 ;  /* 0x00000004201b7824 */ /* 0x000fe400078e0219 */
[----:B------:R-:W-:Y:S01]  /*8ab0*/  @P1 STG.E.U16 desc[UR20][R10.64], R9 ;  /* 0x000000090a001986 */ /* 0x000fe2000c101514 */
[----:B------:R-:W-:-:S03]  /*8ac0*/  LEA R16, P1, R17, R33, 0x1 ;  /* 0x0000002111107211 */ /* 0x000fc600078208ff */
[----:B------:R0:W-:Y:S01]  /*8ad0*/  @P2 STG.E.U16 desc[UR20][R12.64], R4 ;  /* 0x000000040c002986 */ /* 0x0001e2000c101514 */
[-C--:B------:R-:W-:Y:S02]  /*8ae0*/  LEA.HI.X.SX32 R17, R17, R34.reuse, 0x1, P1 ;  /* 0x0000002211117211 */ /* 0x080fe400008f0eff */
[----:B------:R-:W-:Y:S01]  /*8af0*/  LEA R14, P1, R19, R33, 0x1 ;  /* 0x00000021130e7211 */ /* 0x000fe200078208ff */
[----:B------:R-:W1:Y:S01]  /*8b00*/  LDS.128 R8, [R136+0x1000] ;  /* 0x0010000088087984 */ /* 0x000e620000000c00 */
[----:B------:R-:W-:Y:S02]  /*8b10*/  ISETP.LT.AND P2, PT, R107, UR15, !P0 ;  /* 0x0000000f6b007c0c */ /* 0x000fe4000c741270 */
[----:B------:R-:W-:Y:S02]  /*8b20*/  LEA.HI.X.SX32 R15, R19, R34, 0x1, P1 ;  /* 0x00000022130f7211 */ /* 0x000fe400008f0eff */
[----:B------:R-:W-:Y:S02]  /*8b30*/  ISETP.LT.AND P1, PT, R106, UR15, !P0 ;  /* 0x0000000f6a007c0c */ /* 0x000fe4000c721270 */
[----:B0-----:R-:W-:-:S05]  /*8b40*/  PRMT R13, R4, 0x7632, R13 ;  /* 0x00007632040d7816 */ /* 0x001fca000000000d */
[----:B------:R0:W-:Y:S01]  /*8b50*/  @P4 STG.E.U16 desc[UR20][R16.64], R13 ;  /* 0x0000000d10004986 */ /* 0x0001e2000c101514 */
[----:B------:R-:W-:-:S03]  /*8b60*/  LEA R18, P4, R25, R33, 0x1 ;  /* 0x0000002119127211 */ /* 0x000fc600078808ff */
[----:B------:R2:W-:Y:S01]  /*8b70*/  @P6 STG.E.U16 desc[UR20][R14.64], R5 ;  /* 0x000000050e006986 */ /* 0x0005e2000c101514 */
[-C--:B------:R-:W-:Y:S01]  /*8b80*/  LEA.HI.X.SX32 R19, R25, R34.reuse, 0x1, P4 ;  /* 0x0000002219137211 */ /* 0x080fe200020f0eff */
[C---:B------:R-:W-:Y:S01]  /*8b90*/  IMAD R25, R32.reuse, 0x4, R27 ;  /* 0x0000000420197824 */ /* 0x040fe200078e021b */
[-C--:B------:R-:W-:Y:S02]  /*8ba0*/  LEA R12, P6, R27, R33.reuse, 0x1 ;  /* 0x000000211b0c7211 */ /* 0x080fe400078c08ff */
[----:B------:R-:W-:Y:S02]  /*8bb0*/  ISETP.LT.AND P4, PT, R105, UR15, !P0 ;  /* 0x0000000f69007c0c */ /* 0x000fe4000c781270 */
[----:B0-----:R-:W-:Y:S02]  /*8bc0*/  PRMT R17, R5, 0x7632, R17 ;  /* 0x0000763205117816 */ /* 0x001fe40000000011 */
[----:B------:R-:W-:Y:S01]  /*8bd0*/  LEA.HI.X.SX32 R13, R27, R34, 0x1, P6 ;  /* 0x000000221b0d7211 */ /* 0x000fe200030f0eff */
[----:B------:R-:W-:Y:S01]  /*8be0*/  IMAD R27, R32, 0x4, R25 ;  /* 0x00000004201b7824 */ /* 0x000fe200078e0219 */
[----:B------:R-:W-:Y:S01]  /*8bf0*/  LEA R16, P6, R25, R33, 0x1 ;  /* 0x0000002119107211 */ /* 0x000fe200078c08ff */
[----:B------:R0:W-:Y:S01]  /*8c00*/  @P3 STG.E.U16 desc[UR20][R18.64], R17 ;  /* 0x0000001112003986 */ /* 0x0001e2000c101514 */
[----:B------:R-:W-:Y:S01]  /*8c10*/  ISETP.LT.AND P3, PT, R104, UR15, !P0 ;  /* 0x0000000f68007c0c */ /* 0x000fe2000c761270 */
[----:B--2---:R-:W-:-:S02]  /*8c20*/  IMAD R15, R32, 0x4, R27 ;  /* 0x00000004200f7824 */ /* 0x004fc400078e021b */
[----:B------:R2:W-:Y:S01]  /*8c30*/  @P5 STG.E.U16 desc[UR20][R12.64], R6 ;  /* 0x000000060c005986 */ /* 0x0005e2000c101514 */
[----:B------:R-:W-:Y:S02]  /*8c40*/  ISETP.LT.AND P5, PT, R103, UR15, !P0 ;  /* 0x0000000f67007c0c */ /* 0x000fe4000c7a1270 */
[-C--:B0-----:R-:W-:Y:S01]  /*8c50*/  LEA.HI.X.SX32 R17, R25, R34.reuse, 0x1, P6 ;  /* 0x0000002219117211 */ /* 0x081fe200030f0eff */
[----:B------:R-:W-:Y:S01]  /*8c60*/  IMAD R19, R32, 0x4, R15 ;  /* 0x0000000420137824 */ /* 0x000fe200078e020f */
[CC--:B------:R-:W-:Y:S02]  /*8c70*/  LEA R4, P6, R27.reuse, R33.reuse, 0x1 ;  /* 0x000000211b047211 */ /* 0x0c0fe400078c08ff */
[----:B--2---:R-:W-:Y:S01]  /*8c80*/  PRMT R13, R6, 0x7632, R13 ;  /* 0x00007632060d7816 */ /* 0x004fe2000000000d */
[----:B------:R-:W-:Y:S01]  /*8c90*/  IMAD R25, R32, 0x4, R19 ;  /* 0x0000000420197824 */ /* 0x000fe200078e0213 */
[----:B------:R-:W-:Y:S02]  /*8ca0*/  LEA.HI.X.SX32 R5, R27, R34, 0x1, P6 ;  /* 0x000000221b057211 */ /* 0x000fe400030f0eff */
[----:B------:R-:W-:Y:S01]  /*8cb0*/  LEA R14, P6, R15, R33, 0x1 ;  /* 0x000000210f0e7211 */ /* 0x000fe200078c08ff */
[----:B------:R0:W-:Y:S01]  /*8cc0*/  @P2 STG.E.U16 desc[UR20][R16.64], R13 ;  /* 0x0000000d10002986 */ /* 0x0001e2000c101514 */
[----:B------:R-:W-:-:S02]  /*8cd0*/  PRMT R6, R7, 0x7632, R6 ;  /* 0x0000763207067816 */ /* 0x000fc40000000006 */
[-C--:B------:R-:W-:Y:S01]  /*8ce0*/  LEA.HI.X.SX32 R15, R15, R34.reuse, 0x1, P6 ;  /* 0x000000220f0f7211 */ /* 0x080fe200030f0eff */
[----:B------:R2:W-:Y:S01]  /*8cf0*/  @P1 STG.E.U16 desc[UR20][R4.64], R7 ;  /* 0x0000000704001986 */ /* 0x0005e2000c101514 */
[-C--:B------:R-:W-:Y:S02]  /*8d00*/  LEA R12, P6, R19, R33.reuse, 0x1 ;  /* 0x00000021130c7211 */ /* 0x080fe400078c08ff */
[----:B------:R-:W-:Y:S01]  /*8d10*/  ISETP.LT.AND P2, PT, R102, UR15, !P0 ;  /* 0x0000000f66007c0c */ /* 0x000fe2000c741270 */
[----:B------:R3:W-:Y:S01]  /*8d20*/  @P4 STG.E.U16 desc[UR20][R14.64], R6 ;  /* 0x000000060e004986 */ /* 0x0007e2000c101514 */
[----:B------:R-:W-:Y:S02]  /*8d30*/  ISETP.LT.AND P1, PT, R101, UR15, !P0 ;  /* 0x0000000f65007c0c */ /* 0x000fe4000c721270 */
[----:B------:R-:W-:Y:S02]  /*8d40*/  ISETP.LT.AND P4, PT, R100, UR15, !P0 ;  /* 0x0000000f64007c0c */ /* 0x000fe4000c781270 */
[----:B0-----:R-:W-:Y:S01]  /*8d50*/  LEA.HI.X.SX32 R13, R19, R34, 0x1, P6 ;  /* 0x00000022130d7211 */ /* 0x001fe200030f0eff */
[----:B------:R-:W-:Y:S01]  /*8d60*/  IMAD R19, R32, 0x4, R25 ;  /* 0x0000000420137824 */ /* 0x000fe200078e0219 */
[----:B------:R-:W-:-:S02]  /*8d70*/  LEA R16, P6, R25, R33, 0x1 ;  /* 0x0000002119107211 */ /* 0x000fc400078c08ff */
[----:B------:R-:W-:Y:S01]  /*8d80*/  PRMT R18, R20, 0x7632, R18 ;  /* 0x0000763214127816 */ /* 0x000fe20000000012 */
[C---:B--2---:R-:W-:Y:S01]  /*8d90*/  IMAD R7, R32.reuse, 0x4, R19 ;  /* 0x0000000420077824 */ /* 0x044fe200078e0213 */
[-C--:B------:R-:W-:Y:S01]  /*8da0*/  LEA.HI.X.SX32 R17, R25, R34.reuse, 0x1, P6 ;  /* 0x0000002219117211 */ /* 0x080fe200030f0eff */
[----:B-1----:R0:W-:Y:S01]  /*8db0*/  @P3 STG.E.U16 desc[UR20][R12.64], R8 ;  /* 0x000000080c003986 */ /* 0x0021e2000c101514 */
[-C--:B------:R-:W-:Y:S01]  /*8dc0*/  LEA R4, P6, R19, R33.reuse, 0x1 ;  /* 0x0000002113047211 */ /* 0x080fe200078c08ff */
[C---:B---3--:R-:W-:Y:S01]  /*8dd0*/  IMAD R15, R32.reuse, 0x4, R7 ;  /* 0x00000004200f7824 */ /* 0x048fe200078e0207 */
[----:B------:R-:W-:Y:S02]  /*8de0*/  ISETP.LT.AND P3, PT, R99, UR15, !P0 ;  /* 0x0000000f63007c0c */ /* 0x000fe4000c761270 */
[----:B------:R-:W-:Y:S01]  /*8df0*/  LEA.HI.X.SX32 R5, R19, R34, 0x1, P6 ;  /* 0x0000002213057211 */ /* 0x000fe200030f0eff */
[----:B------:R-:W-:Y:S01]  /*8e00*/  IMAD R19, R32, 0x4, R15 ;  /* 0x0000000420137824 */ /* 0x000fe200078e020f */
[----:B------:R-:W-:-:S04]  /*8e10*/  LEA R6, P6, R7, R33, 0x1 ;  /* 0x0000002107067211 */ /* 0x000fc800078c08ff */
[----:B------:R-:W-:Y:S02]  /*8e20*/  LEA.HI.X.SX32 R7, R7, R34, 0x1, P6 ;  /* 0x0000002207077211 */ /* 0x000fe400030f0eff */
[----:B0-----:R-:W-:Y:S02]  /*8e30*/  PRMT R13, R8, 0x7632, R13 ;  /* 0x00007632080d7816 */ /* 0x001fe4000000000d */
[----:B------:R-:W-:Y:S02]  /*8e40*/  LEA R12, P6, R15, R33, 0x1 ;  /* 0x000000210f0c7211 */ /* 0x000fe400078c08ff */
[----:B------:R-:W-:Y:S01]  /*8e50*/  PRMT R8, R9, 0x7632, R8 ;  /* 0x0000763209087816 */ /* 0x000fe20000000008 */
[----:B------:R0:W-:Y:S01]  /*8e60*/  @P5 STG.E.U16 desc[UR20][R16.64], R13 ;  /* 0x0000000d10005986 */ /* 0x0001e2000c101514 */
[----:B------:R-:W-:-:S03]  /*8e70*/  ISETP.LT.AND P5, PT, R98, UR15, !P0 ;  /* 0x0000000f62007c0c */ /* 0x000fc6000c7a1270 */
[----:B------:R1:W-:Y:S01]  /*8e80*/  @P2 STG.E.U16 desc[UR20][R4.64], R9 ;  /* 0x0000000904002986 */ /* 0x0003e2000c101514 */
[----:B------:R-:W-:-:S03]  /*8e90*/  ISETP.LT.AND P2, PT, R97, UR15, !P0 ;  /* 0x0000000f61007c0c */ /* 0x000fc6000c741270 */
[----:B------:R2:W-:Y:S01]  /*8ea0*/  @P1 STG.E.U16 desc[UR20][R6.64], R8 ;  /* 0x0000000806001986 */ /* 0x0005e2000c101514 */
[----:B------:R-:W-:Y:S02]  /*8eb0*/  ISETP.LT.AND P1, PT, R96, UR15, !P0 ;  /* 0x0000000f60007c0c */ /* 0x000fe4000c721270 */
[-C--:B0-----:R-:W-:Y:S02]  /*8ec0*/  LEA.HI.X.SX32 R13, R15, R34.reuse, 0x1, P6 ;  /* 0x000000220f0d7211 */ /* 0x081fe400030f0eff */
[CC--:B------:R-:W-:Y:S01]  /*8ed0*/  LEA R14, P6, R19.reuse, R33.reuse, 0x1 ;  /* 0x00000021130e7211 */ /* 0x0c0fe200078c08ff */
[C---:B-1----:R-:W-:Y:S02]  /*8ee0*/  IMAD R5, R32.reuse, 0x4, R19 ;  /* 0x0000000420057824 */ /* 0x042fe400078e0213 */
[----:B------:R0:W-:Y:S01]  /*8ef0*/  @P4 STG.E.U16 desc[UR20][R12.64], R10 ;  /* 0x0000000a0c004986 */ /* 0x0001e2000c101514 */
[----:B------:R-:W-:Y:S01]  /*8f00*/  LEA.HI.X.SX32 R15, R19, R34, 0x1, P6 ;  /* 0x00000022130f7211 */ /* 0x000fe200030f0eff */
[----:B------:R-:W-:Y:S01]  /*8f10*/  IMAD R9, R32, 0x4, R5 ;  /* 0x0000000420097824 */ /* 0x000fe200078e0205 */
[----:B------:R-:W-:-:S02]  /*8f20*/  LEA R4, P6, R5, R33, 0x1 ;  /* 0x0000002105047211 */ /* 0x000fc400078c08ff */
[----:B--2---:R-:W-:Y:S02]  /*8f30*/  PRMT R7, R10, 0x7632, R7 ;  /* 0x000076320a077816 */ /* 0x004fe40000000007 */
[----:B------:R-:W-:Y:S02]  /*8f40*/  LEA.HI.X.SX32 R5, R5, R34, 0x1, P6 ;  /* 0x0000002205057211 */ /* 0x000fe400030f0eff */
[----:B------:R-:W-:Y:S01]  /*8f50*/  LEA R6, P6, R9, R33, 0x1 ;  /* 0x0000002109067211 */ /* 0x000fe200078c08ff */
[----:B------:R1:W-:Y:S01]  /*8f60*/  @P3 STG.E.U16 desc[UR20][R14.64], R7 ;  /* 0x000000070e003986 */ /* 0x0003e2000c101514 */
[C---:B0-----:R-:W-:Y:S01]  /*8f70*/  IMAD R13, R32.reuse, 0x4, R9 ;  /* 0x00000004200d7824 */ /* 0x041fe200078e0209 */
[----:B------:R-:W-:Y:S02]  /*8f80*/  ISETP.LT.AND P4, PT, R95, UR15, !P0 ;  /* 0x0000000f5f007c0c */ /* 0x000fe4000c781270 */
[----:B------:R-:W-:Y:S01]  /*8f90*/  PRMT R16, R11, 0x7632, R16 ;  /* 0x000076320b107816 */ /* 0x000fe20000000010 */
[----:B------:R-:W-:Y:S01]  /*8fa0*/  IMAD R17, R32, 0x4, R13 ;  /* 0x0000000420117824 */ /* 0x000fe200078e020d */
[----:B------:R-:W-:Y:S01]  /*8fb0*/  ISETP.LT.AND P3, PT, R94, UR15, !P0 ;  /* 0x0000000f5e007c0c */ /* 0x000fe2000c761270 */
[----:B------:R0:W-:Y:S01]  /*8fc0*/  @P5 STG.E.U16 desc[UR20][R4.64], R11 ;  /* 0x0000000b04005986 */ /* 0x0001e2000c101514 */
[----:B------:R-:W-:-:S02]  /*8fd0*/  ISETP.LT.AND P5, PT, R93, UR15, !P0 ;  /* 0x0000000f5d007c0c */ /* 0x000fc4000c7a1270 */
[----:B-1----:R-:W-:Y:S01]  /*8fe0*/  LEA.HI.X.SX32 R7, R9, R34, 0x1, P6 ;  /* 0x0000002209077211 */ /* 0x002fe200030f0eff */
[----:B------:R-:W-:Y:S01]  /*8ff0*/  IMAD R15, R32, 0x4, R17 ;  /* 0x00000004200f7824 */ /* 0x000fe200078e0211 */
[----:B------:R-:W-:-:S03]  /*9000*/  LEA R8, P6, R13, R33, 0x1 ;  /* 0x000000210d087211 */ /* 0x000fc600078c08ff */
[----:B------:R1:W-:Y:S01]  /*9010*/  @P2 STG.E.U16 desc[UR20][R6.64], R16 ;  /* 0x0000001006002986 */ /* 0x0003e2000c101514 */
[-C--:B------:R-:W-:Y:S02]  /*9020*/  LEA.HI.X.SX32 R9, R13, R34.reuse, 0x1, P6 ;  /* 0x000000220d097211 */ /* 0x080fe400030f0eff */
[CC--:B------:R-:W-:Y:S01]  /*9030*/  LEA R12, P6, R17.reuse, R33.reuse, 0x1 ;  /* 0x00000021110c7211 */ /* 0x0c0fe200078c08ff */
[----:B------:R-:W2:Y:S01]  /*9040*/  LDS.128 R4, [R136+0x2000] ;  /* 0x0020000088047984 */ /* 0x000ea20000000c00 */
[----:B------:R-:W-:Y:S02]  /*9050*/  ISETP.LT.AND P2, PT, R92, UR15, !P0 ;  /* 0x0000000f5c007c0c */ /* 0x000fe4000c741270 */
[-C--:B------:R-:W-:Y:S01]  /*9060*/  LEA.HI.X.SX32 R13, R17, R34.reuse, 0x1, P6 ;  /* 0x00000022110d7211 */ /* 0x080fe200030f0eff */
[C---:B------:R-:W-:Y:S01]  /*9070*/  IMAD R17, R32.reuse, 0x4, R15 ;  /* 0x0000000420117824 */ /* 0x040fe200078e020f */
[-C--:B------:R-:W-:Y:S01]  /*9080*/  LEA R10, P6, R15, R33.reuse, 0x1 ;  /* 0x000000210f0a7211 */ /* 0x080fe200078c08ff */
[----:B------:R3:W-:Y:S01]  /*9090*/  @P1 STG.E.U16 desc[UR20][R8.64], R20 ;  /* 0x0000001408001986 */ /* 0x0007e2000c101514 */
[----:B------:R-:W-:Y:S01]  /*90a0*/  ISETP.LT.AND P1, PT, R91, UR15, !P0 ;  /* 0x0000000f5b007c0c */ /* 0x000fe2000c721270 */
[----:B------:R-:W-:Y:S01]  /*90b0*/  IMAD R19, R32, 0x4, R17 ;  /* 0x0000000420137824 */ /* 0x000fe200078e0211 */
[----:B0-----:R-:W-:Y:S01]  /*90c0*/  LEA.HI.X.SX32 R11, R15, R34, 0x1, P6 ;  /* 0x000000220f0b7211 */ /* 0x001fe200030f0eff */
[----:B------:R0:W-:Y:S01]  /*90d0*/  @P4 STG.E.U16 desc[UR20][R12.64], R18 ;  /* 0x000000120c004986 */ /* 0x0001e2000c101514 */
[----:B------:R-:W-:-:S02]  /*90e0*/  LEA R14, P6, R17, R33, 0x1 ;  /* 0x00000021110e7211 */ /* 0x000fc400078c08ff */
[----:B-1----:R-:W-:Y:S01]  /*90f0*/  PRMT R16, R21, 0x7632, R16 ;  /* 0x0000763215107816 */ /* 0x002fe20000000010 */
[----:B------:R1:W-:Y:S01]  /*9100*/  @P3 STG.E.U16 desc[UR20][R10.64], R21 ;  /* 0x000000150a003986 */ /* 0x0003e2000c101514 */
[-C--:B------:R-:W-:Y:S02]  /*9110*/  LEA.HI.X.SX32 R15, R17, R34.reuse, 0x1, P6 ;  /* 0x00000022110f7211 */ /* 0x080fe400030f0eff */
[----:B------:R-:W-:Y:S01]  /*9120*/  ISETP.LT.AND P4, PT, R90, UR15, !P0 ;  /* 0x0000000f5a007c0c */ /* 0x000fe2000c781270 */
[----:B------:R-:W4:Y:S01]  /*9130*/  LDS.128 R136, [R136+0x3000] ;  /* 0x0030000088887984 */ /* 0x000f220000000c00 */
[-C--:B---3--:R-:W-:Y:S02]  /*9140*/  LEA R8, P6, R19, R33.reuse, 0x1 ;  /* 0x0000002113087211 */ /* 0x088fe400078c08ff */
[----:B------:R-:W-:Y:S01]  /*9150*/  ISETP.LT.AND P3, PT, R89, UR15, !P0 ;  /* 0x0000000f59007c0c */ /* 0x000fe2000c761270 */
[----:B0-----:R-:W-:Y:S01]  /*9160*/  IMAD R13, R32, 0x4, R19 ;  /* 0x00000004200d7824 */ /* 0x001fe200078e0213 */
[-C--:B------:R-:W-:Y:S01]  /*9170*/  LEA.HI.X.SX32 R9, R19, R34.reuse, 0x1, P6 ;  /* 0x0000002213097211 */ /* 0x080fe200030f0eff */
[----:B------:R0:W-:Y:S01]  /*9180*/  @P5 STG.E.U16 desc[UR20][R14.64], R16 ;  /* 0x000000100e005986 */ /* 0x0001e2000c101514 */
[----:B------:R-:W-:Y:S01]  /*9190*/  ISETP.LT.AND P5, PT, R88, UR15, !P0 ;  /* 0x0000000f58007c0c */ /* 0x000fe2000c7a1270 */
[C---:B-1----:R-:W-:Y:S01]  /*91a0*/  IMAD R11, R32.reuse, 0x4, R13 ;  /* 0x00000004200b7824 */ /* 0x042fe200078e020d */
[----:B------:R-:W-:Y:S01]  /*91b0*/  LEA R12, P6, R13, R33, 0x1 ;  /* 0x000000210d0c7211 */ /* 0x000fe200078c08ff */
[----:B------:R1:W-:Y:S01]  /*91c0*/  @P2 STG.E.U16 desc[UR20][R8.64], R22 ;  /* 0x0000001608002986 */ /* 0x0003e2000c101514 */
[----:B------:R-:W-:Y:S01]  /*91d0*/  ISETP.LT.AND P2, PT, R87, UR15, !P0 ;  /* 0x0000000f57007c0c */ /* 0x000fe2000c741270 */
[----:B------:R-:W-:Y:S01]  /*91e0*/  IMAD R17, R32, 0x4, R11 ;  /* 0x0000000420117824 */ /* 0x000fe200078e020b */
[----:B------:R-:W-:-:S02]  /*91f0*/  LEA.HI.X.SX32 R13, R13, R34, 0x1, P6 ;  /* 0x000000220d0d7211 */ /* 0x000fc400030f0eff */
[CC--:B------:R-:W-:Y:S02]  /*9200*/  LEA R10, P6, R11.reuse, R33.reuse, 0x1 ;  /* 0x000000210b0a7211 */ /* 0x0c0fe400078c08ff */
[----:B0-----:R-:W-:Y:S02]  /*9210*/  PRMT R15, R22, 0x7632, R15 ;  /* 0x00007632160f7816 */ /* 0x001fe4000000000f */
[----:B------:R-:W-:Y:S02]  /*9220*/  LEA.HI.X.SX32 R11, R11, R34, 0x1, P6 ;  /* 0x000000220b0b7211 */ /* 0x000fe400030f0eff */
[----:B------:R-:W-:Y:S01]  /*9230*/  LEA R14, P6, R17, R33, 0x1 ;  /* 0x00000021110e7211 */ /* 0x000fe200078c08ff */
[----:B-1----:R-:W-:Y:S01]  /*9240*/  IMAD R9, R32, 0x4, R17 ;  /* 0x0000000420097824 */ /* 0x002fe200078e0211 */
[----:B------:R0:W-:Y:S01]  /*9250*/  @P1 STG.E.U16 desc[UR20][R12.64], R15 ;  /* 0x0000000f0c001986 */ /* 0x0001e2000c101514 */
[----:B------:R-:W-:Y:S02]  /*9260*/  ISETP.LT.AND P1, PT, R86, UR15, !P0 ;  /* 0x0000000f56007c0c */ /* 0x000fe4000c721270 */
[----:B--2---:R-:W-:Y:S01]  /*9270*/  PRMT R16, R6, 0x7632, R16 ;  /* 0x0000763206107816 */ /* 0x004fe20000000010 */
[----:B------:R-:W-:Y:S01]  /*9280*/  @P4 STG.E.U16 desc[UR20][R10.64], R23 ;  /* 0x000000170a004986 */ /* 0x000fe2000c101514 */
[----:B------:R-:W-:-:S02]  /*9290*/  ISETP.LT.AND P4, PT, R85, UR15, !P0 ;  /* 0x0000000f55007c0c */ /* 0x000fc4000c781270 */
[-C--:B0-----:R-:W-:Y:S01]  /*92a0*/  LEA.HI.X.SX32 R15, R17, R34.reuse, 0x1, P6 ;  /* 0x00000022110f7211 */ /* 0x081fe200030f0eff */
[C---:B------:R-:W-:Y:S01]  /*92b0*/  IMAD R17, R32.reuse, 0x4, R9 ;  /* 0x0000000420117824 */ /* 0x040fe200078e0209 */
[-C--:B------:R-:W-:Y:S02]  /*92c0*/  LEA R8, P6, R9, R33.reuse, 0x1 ;  /* 0x0000002109087211 */ /* 0x080fe400078c08ff */
[----:B------:R-:W-:Y:S01]  /*92d0*/  PRMT R13, R23, 0x7632, R13 ;  /* 0x00007632170d7816 */ /* 0x000fe2000000000d */
[----:B------:R-:W-:Y:S01]  /*92e0*/  IMAD R19, R32, 0x4, R17 ;  /* 0x0000000420137824 */ /* 0x000fe200078e0211 */
[----:B------:R-:W-:Y:S02]  /*92f0*/  LEA.HI.X.SX32 R9, R9, R34, 0x1, P6 ;  /* 0x0000002209097211 */ /* 0x000fe400030f0eff */
[----:B------:R-:W-:Y:S01]  /*9300*/  LEA R12, P6, R17, R33, 0x1 ;  /* 0x00000021110c7211 */ /* 0x000fe200078c08ff */
[----:B------:R0:W-:Y:S01]  /*9310*/  @P3 STG.E.U16 desc[UR20][R14.64], R13 ;  /* 0x0000000d0e003986 */ /* 0x0001e2000c101514 */
[----:B------:R-:W-:-:S03]  /*9320*/  ISETP.LT.AND P3, PT, R84, UR15, !P0 ;  /* 0x0000000f54007c0c */ /* 0x000fc6000c761270 */
[----:B------:R1:W-:Y:S01]  /*9330*/  @P5 STG.E.U16 desc[UR20][R8.64], R4 ;  /* 0x0000000408005986 */ /* 0x0003e2000c101514 */
[----:B------:R-:W-:Y:S02]  /*9340*/  ISETP.LT.AND P5, PT, R83, UR15, !P0 ;  /* 0x0000000f53007c0c */ /* 0x000fe4000c7a1270 */
[-C--:B0-----:R-:W-:Y:S01]  /*9350*/  LEA.HI.X.SX32 R13, R17, R34.reuse, 0x1, P6 ;  /* 0x00000022110d7211 */ /* 0x081fe200030f0eff */
[----:B------:R-:W-:Y:S01]  /*9360*/  IMAD R17, R32, 0x4, R19 ;  /* 0x0000000420117824 */ /* 0x000fe200078e0213 */
[CC--:B------:R-:W-:Y:S02]  /*9370*/  LEA R10, P6, R19.reuse, R33.reuse, 0x1 ;  /* 0x00000021130a7211 */ /* 0x0c0fe400078c08ff */
[----:B-1----:R-:W-:Y:S02]  /*9380*/  PRMT R9, R4, 0x7632, R9 ;  /* 0x0000763204097816 */ /* 0x002fe40000000009 */
[----:B------:R-:W-:Y:S01]  /*9390*/  LEA.HI.X.SX32 R11, R19, R34, 0x1, P6 ;  /* 0x00000022130b7211 */ /* 0x000fe200030f0eff */
[----:B------:R-:W-:Y:S01]  /*93a0*/  IMAD R19, R32, 0x4, R17 ;  /* 0x0000000420137824 */ /* 0x000fe200078e0211 */
[----:B------:R-:W-:Y:S01]  /*93b0*/  LEA R14, P6, R17, R33, 0x1 ;  /* 0x00000021110e7211 */ /* 0x000fe200078c08ff */
[----:B------:R0:W-:Y:S01]  /*93c0*/  @P2 STG.E.U16 desc[UR20][R12.64], R9 ;  /* 0x000000090c002986 */ /* 0x0001e2000c101514 */
[----:B------:R-:W-:-:S02]  /*93d0*/  ISETP.LT.AND P2, PT, R82, UR15, !P0 ;  /* 0x0000000f52007c0c */ /* 0x000fc4000c741270 */
[-C--:B------:R-:W-:Y:S01]  /*93e0*/  LEA.HI.X.SX32 R15, R17, R34.reuse, 0x1, P6 ;  /* 0x00000022110f7211 */ /* 0x080fe200030f0eff */
[C---:B------:R-:W-:Y:S01]  /*93f0*/  IMAD R17, R32.reuse, 0x4, R19 ;  /* 0x0000000420117824 */ /* 0x040fe200078e0213 */
[-C--:B------:R-:W-:Y:S01]  /*9400*/  LEA R8, P6, R19, R33.reuse, 0x1 ;  /* 0x0000002113087211 */ /* 0x080fe200078c08ff */
[----:B------:R1:W-:Y:S01]  /*9410*/  @P1 STG.E.U16 desc[UR20][R10.64], R5 ;  /* 0x000000050a001986 */ /* 0x0003e2000c101514 */
[----:B------:R-:W-:Y:S02]  /*9420*/  ISETP.LT.AND P1, PT, R81, UR15, !P0 ;  /* 0x0000000f51007c0c */ /* 0x000fe4000c721270 */
[----:B0-----:R-:W-:Y:S02]  /*9430*/  PRMT R13, R5, 0x7632, R13 ;  /* 0x00007632050d7816 */ /* 0x001fe4000000000d */
[----:B------:R-:W-:Y:S02]  /*9440*/  LEA.HI.X.SX32 R9, R19, R34, 0x1, P6 ;  /* 0x0000002213097211 */ /* 0x000fe400030f0eff */
[----:B------:R-:W-:Y:S01]  /*9450*/  LEA R12, P6, R17, R33, 0x1 ;  /* 0x00000021110c7211 */ /* 0x000fe200078c08ff */
[----:B------:R0:W-:Y:S01]  /*9460*/  @P4 STG.E.U16 desc[UR20][R14.64], R13 ;  /* 0x0000000d0e004986 */ /* 0x0001e2000c101514 */
[----:B-1----:R-:W-:Y:S01]  /*9470*/  IMAD R5, R32, 0x4, R17 ;  /* 0x0000000420057824 */ /* 0x002fe200078e0211 */
[----:B------:R-:W-:-:S02]  /*9480*/  ISETP.LT.AND P4, PT, R80, UR15, !P0 ;  /* 0x0000000f50007c0c */ /* 0x000fc4000c781270 */
[----:B------:R1:W-:Y:S01]  /*9490*/  @P3 STG.E.U16 desc[UR20][R8.64], R6 ;  /* 0x0000000608003986 */ /* 0x0003e2000c101514 */
[C---:B------:R-:W-:Y:S01]  /*94a0*/  IMAD R11, R32.reuse, 0x4, R5 ;  /* 0x00000004200b7824 */ /* 0x040fe200078e0205 */
[----:B------:R-:W-:Y:S02]  /*94b0*/  ISETP.LT.AND P3, PT, R79, UR15, !P0 ;  /* 0x0000000f4f007c0c */ /* 0x000fe4000c761270 */
[-C--:B0-----:R-:W-:Y:S02]  /*94c0*/  LEA.HI.X.SX32 R13, R17, R34.reuse, 0x1, P6 ;  /* 0x00000022110d7211 */ /* 0x081fe400030f0eff */
[C---:B------:R-:W-:Y:S01]  /*94d0*/  LEA R4, P6, R5.reuse, R33, 0x1 ;  /* 0x0000002105047211 */ /* 0x040fe200078c08ff */
[----:B-1----:R-:W-:Y:S02]  /*94e0*/  IMAD R9, R32, 0x4, R11 ;  /* 0x0000000420097824 */ /* 0x002fe400078e020b */
[----:B------:R0:W-:Y:S01]  /*94f0*/  @P5 STG.E.U16 desc[UR20][R12.64], R16 ;  /* 0x000000100c005986 */ /* 0x0001e2000c101514 */
[----:B------:R-:W-:-:S02]  /*9500*/  LEA.HI.X.SX32 R5, R5, R34, 0x1, P6 ;  /* 0x0000002205057211 */ /* 0x000fc400030f0eff */
[CC--:B------:R-:W-:Y:S01]  /*9510*/  LEA R10, P6, R11.reuse, R33.reuse, 0x1 ;  /* 0x000000210b0a7211 */ /* 0x0c0fe200078c08ff */
[----:B------:R-:W-:Y:S01]  /*9520*/  IMAD R15, R32, 0x4, R9 ;  /* 0x00000004200f7824 */ /* 0x000fe200078e0209 */
[----:B------:R-:W-:Y:S01]  /*9530*/  ISETP.LT.AND P5, PT, R78, UR15, !P0 ;  /* 0x0000000f4e007c0c */ /* 0x000fe2000c7a1270 */
[----:B------:R1:W-:Y:S01]  /*9540*/  @P2 STG.E.U16 desc[UR20][R4.64], R7 ;  /* 0x0000000704002986 */ /* 0x0003e2000c101514 */
[-C--:B------:R-:W-:Y:S01]  /*9550*/  LEA.HI.X.SX32 R11, R11, R34.reuse, 0x1, P6 ;  /* 0x000000220b0b7211 */ /* 0x080fe200030f0eff */
[----:B------:R-:W-:Y:S01]  /*9560*/  IMAD R17, R32, 0x4, R15 ;  /* 0x0000000420117824 */ /* 0x000fe200078e020f */
[----:B------:R-:W-:Y:S02]  /*9570*/  LEA R8, P6, R9, R33, 0x1 ;  /* 0x0000002109087211 */ /* 0x000fe400078c08ff */
[----:B------:R-:W-:Y:S02]  /*9580*/  PRMT R6, R7, 0x7632, R6 ;  /* 0x0000763207067816 */ /* 0x000fe40000000006 */
[----:B------:R-:W-:-:S02]  /*9590*/  LEA.HI.X.SX32 R9, R9, R34, 0x1, P6 ;  /* 0x0000002209097211 */ /* 0x000fc400030f0eff */
[-C--:B0-----:R-:W-:Y:S01]  /*95a0*/  LEA R12, P6, R15, R33.reuse, 0x1 ;  /* 0x000000210f0c7211 */ /* 0x081fe200078c08ff */
[----:B------:R0:W-:Y:S01]  /*95b0*/  @P1 STG.E.U16 desc[UR20][R10.64], R6 ;  /* 0x000000060a001986 */ /* 0x0001e2000c101514 */
[----:B------:R-:W-:Y:S01]  /*95c0*/  ISETP.LT.AND P2, PT, R77, UR15, !P0 ;  /* 0x0000000f4d007c0c */ /* 0x000fe2000c741270 */
[----:B-1----:R-:W-:Y:S01]  /*95d0*/  IMAD R7, R32, 0x4, R17 ;  /* 0x0000000420077824 */ /* 0x002fe200078e0211 */
[-C--:B------:R-:W-:Y:S01]  /*95e0*/  LEA.HI.X.SX32 R13, R15, R34.reuse, 0x1, P6 ;  /* 0x000000220f0d7211 */ /* 0x080fe200030f0eff */
[----:B------:R1:W-:Y:S01]  /*95f0*/  @P4 STG.E.U16 desc[UR20][R8.64], R28 ;  /* 0x0000001c08004986 */ /* 0x0003e2000c101514 */
[C---:B------:R-:W-:Y:S02]  /*9600*/  LEA R4, P6, R17.reuse, R33, 0x1 ;  /* 0x0000002111047211 */ /* 0x040fe400078c08ff */
[----:B------:R-:W-:Y:S02]  /*9610*/  ISETP.LT.AND P1, PT, R76, UR15, !P0 ;  /* 0x0000000f4c007c0c */ /* 0x000fe4000c721270 */
[----:B------:R-:W-:-:S02]  /*9620*/  LEA.HI.X.SX32 R5, R17, R34, 0x1, P6 ;  /* 0x0000002211057211 */ /* 0x000fc400030f0eff */
[----:B------:R-:W-:Y:S01]  /*9630*/  ISETP.LT.AND P4, PT, R75, UR15, !P0 ;  /* 0x0000000f4b007c0c */ /* 0x000fe2000c781270 */
[C---:B0-----:R-:W-:Y:S01]  /*9640*/  IMAD R11, R32.reuse, 0x4, R7 ;  /* 0x00000004200b7824 */ /* 0x041fe200078e0207 */
[----:B------:R-:W-:Y:S02]  /*9650*/  LEA R6, P6, R7, R33, 0x1 ;  /* 0x0000002107067211 */ /* 0x000fe400078c08ff */
[----:B------:R-:W-:Y:S01]  /*9660*/  PRMT R14, R29, 0x7632, R14 ;  /* 0x000076321d0e7816 */ /* 0x000fe2000000000e */
[----:B------:R-:W-:Y:S01]  /*9670*/  IMAD R15, R32, 0x4, R11 ;  /* 0x00000004200f7824 */ /* 0x000fe200078e020b */
[----:B-1----:R-:W-:Y:S02]  /*9680*/  PRMT R9, R28, 0x7632, R9 ;  /* 0x000076321c097816 */ /* 0x002fe40000000009 */
[----:B------:R-:W-:Y:S02]  /*9690*/  LEA.HI.X.SX32 R7, R7, R34, 0x1, P6 ;  /* 0x0000002207077211 */ /* 0x000fe400030f0eff */
[----:B------:R-:W-:Y:S01]  /*96a0*/  ISETP.LT.AND P6, PT, R73, UR15, !P0 ;  /* 0x0000000f49007c0c */ /* 0x000fe2000c7c1270 */
[----:B------:R0:W-:Y:S01]  /*96b0*/  @P3 STG.E.U16 desc[UR20][R12.64], R9 ;  /* 0x000000090c003986 */ /* 0x0001e2000c101514 */
[----:B------:R-:W-:-:S03]  /*96c0*/  ISETP.LT.AND P3, PT, R74, UR15, !P0 ;  /* 0x0000000f4a007c0c */ /* 0x000fc6000c761270 */
[----:B------:R1:W-:Y:S01]  /*96d0*/  @P5 STG.E.U16 desc[UR20][R4.64], R29 ;  /* 0x0000001d04005986 */ /* 0x0003e2000c101514 */
[----:B------:R-:W-:-:S03]  /*96e0*/  LEA R8, P5, R11, R33, 0x1 ;  /* 0x000000210b087211 */ /* 0x000fc600078a08ff */
[----:B------:R2:W-:Y:S01]  /*96f0*/  @P2 STG.E.U16 desc[UR20][R6.64], R14 ;  /* 0x0000000e06002986 */ /* 0x0005e2000c101514 */
[----:B------:R-:W-:Y:S02]  /*9700*/  ISETP.LT.AND P2, PT, R72, UR15, !P0 ;  /* 0x0000000f48007c0c */ /* 0x000fe4000c741270 */
[-C--:B0-----:R-:W-:Y:S02]  /*9710*/  LEA.HI.X.SX32 R9, R11, R34.reuse, 0x1, P5 ;  /* 0x000000220b097211 */ /* 0x081fe400028f0eff */
[CC--:B------:R-:W-:Y:S01]  /*9720*/  LEA R10, P5, R15.reuse, R33.reuse, 0x1 ;  /* 0x000000210f0a7211 */ /* 0x0c0fe200078a08ff */
[----:B-1----:R-:W-:Y:S02]  /*9730*/  IMAD R5, R32, 0x4, R15 ;  /* 0x0000000420057824 */ /* 0x002fe400078e020f */
[----:B------:R0:W-:Y:S01]  /*9740*/  @P1 STG.E.U16 desc[UR20][R8.64], R30 ;  /* 0x0000001e08001986 */ /* 0x0001e2000c101514 */
[----:B------:R-:W-:Y:S02]  /*9750*/  LEA.HI.X.SX32 R11, R15, R34, 0x1, P5 ;  /* 0x000000220f0b7211 */ /* 0x000fe400028f0eff */
[----:B--2---:R-:W-:Y:S01]  /*9760*/  PRMT R7, R30, 0x7632, R7 ;  /* 0x000076321e077816 */ /* 0x004fe20000000007 */
[----:B------:R-:W-:Y:S01]  /*9770*/  IMAD R13, R32, 0x4, R5 ;  /* 0x00000004200d7824 */ /* 0x000fe200078e0205 */
[----:B------:R-:W-:-:S02]  /*9780*/  LEA R4, P5, R5, R33, 0x1 ;  /* 0x0000002105047211 */ /* 0x000fc400078a08ff */
[----:B------:R-:W-:Y:S01]  /*9790*/  ISETP.LT.AND P1, PT, R71, UR15, !P0 ;  /* 0x0000000f47007c0c */ /* 0x000fe2000c721270 */
[----:B------:R1:W-:Y:S01]  /*97a0*/  @P4 STG.E.U16 desc[UR20][R10.64], R7 ;  /* 0x000000070a004986 */ /* 0x0003e2000c101514 */
[----:B------:R-:W-:Y:S02]  /*97b0*/  LEA R6, P4, R13, R33, 0x1 ;  /* 0x000000210d067211 */ /* 0x000fe400078808ff */
[----:B------:R-:W-:Y:S01]  /*97c0*/  LEA.HI.X.SX32 R5, R5, R34, 0x1, P5 ;  /* 0x0000002205057211 */ /* 0x000fe200028f0eff */
[----:B0-----:R-:W-:Y:S01]  /*97d0*/  IMAD R9, R32, 0x4, R13 ;  /* 0x0000000420097824 */ /* 0x001fe200078e020d */
[----:B------:R-:W-:-:S03]  /*97e0*/  ISETP.LT.AND P5, PT, R70, UR15, !P0 ;  /* 0x0000000f46007c0c */ /* 0x000fc6000c7a1270 */
[----:B------:R4:W-:Y:S01]  /*97f0*/  @P3 STG.E.U16 desc[UR20][R4.64], R31 ;  /* 0x0000001f04003986 */ /* 0x0009e2000c101514 */
[-C--:B------:R-:W-:Y:S02]  /*9800*/  LEA R8, P3, R9, R33.reuse, 0x1 ;  /* 0x0000002109087211 */ /* 0x080fe400078608ff */
[----:B-1----:R-:W-:Y:S02]  /*9810*/  PRMT R11, R31, 0x7632, R11 ;  /* 0x000076321f0b7816 */ /* 0x002fe4000000000b */
[-C--:B------:R-:W-:Y:S01]  /*9820*/  LEA.HI.X.SX32 R7, R13, R34.reuse, 0x1, P4 ;  /* 0x000000220d077211 */ /* 0x080fe200020f0eff */
[C---:B------:R-:W-:Y:S01]  /*9830*/  IMAD R13, R32.reuse, 0x4, R9 ;  /* 0x00000004200d7824 */ /* 0x040fe200078e0209 */
[----:B------:R-:W-:Y:S02]  /*9840*/  LEA.HI.X.SX32 R9, R9, R34, 0x1, P3 ;  /* 0x0000002209097211 */ /* 0x000fe400018f0eff */
[----:B------:R-:W-:Y:S01]  /*9850*/  ISETP.LT.AND P4, PT, R69, UR15, !P0 ;  /* 0x0000000f45007c0c */ /* 0x000fe2000c781270 */
[----:B------:R0:W-:Y:S01]  /*9860*/  @P6 STG.E.U16 desc[UR20][R6.64], R11 ;  /* 0x0000000b06006986 */ /* 0x0001e2000c101514 */
[----:B------:R-:W-:Y:S01]  /*9870*/  LEA R10, P6, R13, R33, 0x1 ;  /* 0x000000210d0a7211 */ /* 0x000fe200078c08ff */
[----:B------:R-:W-:Y:S01]  /*9880*/  IMAD R15, R32, 0x4, R13 ;  /* 0x00000004200f7824 */ /* 0x000fe200078e020d */
[----:B----4-:R-:W-:Y:S01]  /*9890*/  PRMT R5, R136, 0x7632, R5 ;  /* 0x0000763288057816 */ /* 0x010fe20000000005 */
[----:B------:R-:W-:Y:S01]  /*98a0*/  @P2 STG.E.U16 desc[UR20][R8.64], R136 ;  /* 0x0000008808002986 */ /* 0x000fe2000c101514 */
[----:B------:R-:W-:-:S02]  /*98b0*/  ISETP.LT.AND P3, PT, R68, UR15, !P0 ;  /* 0x0000000f44007c0c */ /* 0x000fc4000c761270 */
[----:B0-----:R-:W-:Y:S01]  /*98c0*/  LEA.HI.X.SX32 R11, R13, R34, 0x1, P6 ;  /* 0x000000220d0b7211 */ /* 0x001fe200030f0eff */
[----:B------:R-:W-:-:S04]  /*98d0*/  IMAD R13, R32, 0x4, R15 ;  /* 0x00000004200d7824 */ /* 0x000fc800078e020f */
[C---:B------:R-:W-:Y:S01]  /*98e0*/  IMAD R17, R32.reuse, 0x4, R13 ;  /* 0x0000000420117824 */ /* 0x040fe200078e020d */
[----:B------:R0:W-:Y:S01]  /*98f0*/  @P1 STG.E.U16 desc[UR20][R10.64], R5 ;  /* 0x000000050a001986 */ /* 0x0001e2000c101514 */
[-C--:B------:R-:W-:Y:S02]  /*9900*/  LEA R4, P1, R15, R33.reuse, 0x1 ;  /* 0x000000210f047211 */ /* 0x080fe400078208ff */
[----:B------:R-:W-:Y:S01]  /*9910*/  IMAD R19, R32, 0x4, R17 ;  /* 0x0000000420137824 */ /* 0x000fe200078e0211 */
[-C--:B------:R-:W-:Y:S02]  /*9920*/  LEA R6, P2, R13, R33.reuse, 0x1 ;  /* 0x000000210d067211 */ /* 0x080fe400078408ff */
[----:B------:R-:W-:Y:S02]  /*9930*/  LEA R12, P6, R17, R33, 0x1 ;  /* 0x00000021110c7211 */ /* 0x000fe400078c08ff */
[-C--:B------:R-:W-:Y:S02]  /*9940*/  LEA.HI.X.SX32 R7, R13, R34.reuse, 0x1, P2 ;  /* 0x000000220d077211 */ /* 0x080fe400010f0eff */
[----:B------:R-:W-:-:S02]  /*9950*/  LEA.HI.X.SX32 R13, R17, R34, 0x1, P6 ;  /* 0x00000022110d7211 */ /* 0x000fc400030f0eff */
[-C--:B0-----:R-:W-:Y:S01]  /*9960*/  LEA.HI.X.SX32 R5, R15, R34.reuse, 0x1, P1 ;  /* 0x000000220f057211 */ /* 0x081fe200008f0eff */
[C---:B------:R-:W-:Y:S01]  /*9970*/  IMAD R15, R32.reuse, 0x4, R19 ;  /* 0x00000004200f7824 */ /* 0x040fe200078e0213 */
[-C--:B------:R-:W-:Y:S02]  /*9980*/  LEA R8, P1, R19, R33.reuse, 0x1 ;  /* 0x0000002113087211 */ /* 0x080fe400078208ff */
[----:B------:R-:W-:Y:S01]  /*9990*/  ISETP.LT.AND P2, PT, R3, UR15, !P0 ;  /* 0x0000000f03007c0c */ /* 0x000fe2000c741270 */
[----:B------:R-:W-:Y:S01]  /*99a0*/  IMAD R32, R32, 0x4, R15 ;  /* 0x0000000420207824 */ /* 0x000fe200078e020f */
[----:B------:R-:W-:Y:S01]  /*99b0*/  LEA.HI.X.SX32 R9, R19, R34, 0x1, P1 ;  /* 0x0000002213097211 */ /* 0x000fe200008f0eff */
[----:B------:R0:W-:Y:S01]  /*99c0*/  @P5 STG.E.U16 desc[UR20][R4.64], R137 ;  /* 0x0000008904005986 */ /* 0x0001e2000c101514 */
[----:B------:R-:W-:Y:S02]  /*99d0*/  LEA R14, P6, R15, R33, 0x1 ;  /* 0x000000210f0e7211 */ /* 0x000fe400078c08ff */
[----:B------:R-:W-:-:S02]  /*99e0*/  ISETP.LT.AND P1, PT, R2, UR15, !P0 ;  /* 0x0000000f02007c0c */ /* 0x000fc4000c721270 */
[----:B------:R-:W-:Y:S02]  /*99f0*/  ISETP.LT.AND P0, PT, R0, UR15, !P0 ;  /* 0x0000000f00007c0c */ /* 0x000fe4000c701270 */
[-C--:B------:R-:W-:Y:S02]  /*9a00*/  LEA.HI.X.SX32 R15, R15, R34.reuse, 0x1, P6 ;  /* 0x000000220f0f7211 */ /* 0x080fe400030f0eff */
[----:B------:R-:W-:Y:S02]  /*9a10*/  LEA R10, P6, R32, R33, 0x1 ;  /* 0x00000021200a7211 */ /* 0x000fe400078c08ff */
[----:B------:R-:W-:Y:S02]  /*9a20*/  PRMT R3, R137, 0x7632, R3 ;  /* 0x0000763289037816 */ /* 0x000fe40000000003 */
[----:B------:R-:W-:Y:S02]  /*9a30*/  PRMT R0, R138, 0x7632, R0 ;  /* 0x000076328a007816 */ /* 0x000fe40000000000 */
[----:B------:R-:W-:Y:S01]  /*9a40*/  LEA.HI.X.SX32 R11, R32, R34, 0x1, P6 ;  /* 0x00000022200b7211 */ /* 0x000fe200030f0eff */
[----:B------:R1:W-:Y:S01]  /*9a50*/  @P4 STG.E.U16 desc[UR20][R6.64], R3 ;  /* 0x0000000306004986 */ /* 0x0003e2000c101514 */
[----:B0-----:R-:W-:-:S03]  /*9a60*/  PRMT R5, R139, 0x7632, R5 ;  /* 0x000076328b057816 */ /* 0x001fc60000000005 */
[----:B------:R1:W-:Y:S04]  /*9a70*/  @P3 STG.E.U16 desc[UR20][R12.64], R138 ;  /* 0x0000008a0c003986 */ /* 0x0003e8000c101514 */
[----:B------:R1:W-:Y:S04]  /*9a80*/  @P2 STG.E.U16 desc[UR20][R8.64], R0 ;  /* 0x0000000008002986 */ /* 0x0003e8000c101514 */
[----:B------:R1:W-:Y:S04]  /*9a90*/  @P1 STG.E.U16 desc[UR20][R14.64], R139 ;  /* 0x0000008b0e001986 */ /* 0x0003e8000c101514 */
[----:B------:R1:W-:Y:S01]  /*9aa0*/  @P0 STG.E.U16 desc[UR20][R10.64], R5 ;  /* 0x000000050a000986 */ /* 0x0003e2000c101514 */
[----:B------:R-:W-:Y:S06]  /*9ab0*/  BAR.SYNC.DEFER_BLOCKING 0x0 ;  /* 0x0000000000007b1d */ /* 0x000fec0000010000 */
[----:B------:R-:W-:Y:S05]  /*9ac0*/  BRA.U UP0, `(.L_x_13) ;  /* 0x0000000100a07547 */ /* 0x000fea000b800000 */
[----:B------:R-:W0:Y:S01]  /*9ad0*/  S2UR UR5, SR_CgaCtaId ;  /* 0x00000000000579c3 */ /* 0x000e220000008800 */
[----:B------:R-:W-:Y:S01]  /*9ae0*/  NOP ;  /* 0x0000000000007918 */ /* 0x000fe20000000000 */
[----:B------:R-:W-:Y:S01]  /*9af0*/  UMOV UR4, 0x50 ;  /* 0x0000005000047882 */ /* 0x000fe20000000000 */
[----:B-1----:R-:W-:Y:S02]  /*9b00*/  IMAD.U32 R0, RZ, RZ, UR8 ;  /* 0x00000008ff007e24 */ /* 0x002fe4000f8e00ff */
[----:B------:R-:W-:Y:S02]  /*9b10*/  IMAD.MOV.U32 R3, RZ, RZ, 0xff ;  /* 0x000000ffff037424 */ /* 0x000fe400078e00ff */
[----:B------:R-:W-:Y:S01]  /*9b20*/  IMAD.MOV.U32 R7, RZ, RZ, 0x1 ;  /* 0x00000001ff077424 */ /* 0x000fe200078e00ff */
[----:B------:R-:W-:-:S04]  /*9b30*/  LOP3.LUT R0, R0, 0xffff, RZ, 0xc0, !PT ;  /* 0x0000ffff00007812 */ /* 0x000fc800078ec0ff */
[----:B------:R-:W-:-:S05]  /*9b40*/  SHF.R.U32.HI R0, RZ, 0x5, R0 ;  /* 0x00000005ff007819 */ /* 0x000fca0000011600 */
[----:B------:R-:W-:Y:S01]  /*9b50*/  VIADD R2, R0, 0x10 ;  /* 0x0000001000027836 */ /* 0x000fe20000000000 */
[----:B------:R-:W-:Y:S01]  /*9b60*/  SHF.L.U32 R0, R3, R0, RZ ;  /* 0x0000000003007219 */ /* 0x000fe200000006ff */
[----:B0-----:R-:W-:-:S03]  /*9b70*/  ULEA UR6, UR5, UR4, 0x18 ;  /* 0x0000000405067291 */ /* 0x001fc6000f8ec0ff */
[----:B------:R-:W-:-:S04]  /*9b80*/  SHF.L.U32 R3, R7, R2, RZ ;  /* 0x0000000207037219 */ /* 0x000fc800000006ff */
[----:B------:R-:W-:Y:S02]  /*9b90*/  LOP3.LUT R0, R3, R0, RZ, 0xfc, !PT ;  /* 0x0000000003007212 */ /* 0x000fe400078efcff */
[----:B------:R-:W0:Y:S02]  /*9ba0*/  LDS R5, [UR6] ;  /* 0x00000006ff057984 */ /* 0x000e240008000800 */
[C---:B------:R-:W-:Y:S02]  /*9bb0*/  LOP3.LUT R2, R0.reuse, 0xffff, RZ, 0xc0, !PT ;  /* 0x0000ffff00027812 */ /* 0x040fe400078ec0ff */
[----:B0-----:R-:W-:-:S04]  /*9bc0*/  LOP3.LUT R3, R0, 0xffff, R5, 0x80, !PT ;  /* 0x0000ffff00037812 */ /* 0x001fc800078e8005 */
[----:B------:R-:W-:-:S13]  /*9bd0*/  ISETP.NE.AND P0, PT, R3, R2, PT ;  /* 0x000000020300720c */ /* 0x000fda0003f05270 */
[----:B------:R-:W-:Y:S05]  /*9be0*/  @P0 BRA `(.L_x_14) ;  /* 0x0000000000500947 */ /* 0x000fea0003800000 */
[----:B------:R-:W-:Y:S02]  /*9bf0*/  SHF.R.U32.HI R5, RZ, 0x10, R5 ;  /* 0x00000010ff057819 */ /* 0x000fe40000011605 */
[----:B------:R-:W-:-:S04]  /*9c00*/  SHF.R.U32.HI R2, RZ, 0x10, R0 ;  /* 0x00000010ff027819 */ /* 0x000fc80000011600 */
[----:B------:R-:W-:-:S04]  /*9c10*/  LOP3.LUT R5, R5, R2, RZ, 0xc0, !PT ;  /* 0x0000000205057212 */ /* 0x000fc800078ec0ff */
[----:B------:R-:W-:-:S13]  /*9c20*/  ISETP.NE.AND P0, PT, R5, R2, PT ;  /* 0x000000020500720c */ /* 0x000fda0003f05270 */
[----:B------:R-:W-:Y:S05]  /*9c30*/  @P0 BRA `(.L_x_15) ;  /* 0x0000000000300947 */ /* 0x000fea0003800000 */
[----:B------:R-:W-:Y:S01]  /*9c40*/  R2UR UR4, R0 ;  /* 0x00000000000472ca */ /* 0x000fe200000e0000 */
[----:B------:R-:W-:Y:S01]  /*9c50*/  VOTEU.ANY UR5, UPT, PT ;  /* 0x0000000000057886 */ /* 0x000fe200038e0100 */
[----:B------:R-:W0:Y:S01]  /*9c60*/  S2R R0, SR_LANEID ;  /* 0x0000000000007919 */ /* 0x000e220000000000 */
[----:B------:R-:W-:-:S10]  /*9c70*/  UFLO.U32 UR5, UR5 ;  /* 0x00000005000572bd */ /* 0x000fd400080e0000 */
[----:B------:R-:W-:-:S06]  /*9c80*/  ULOP3.LUT UR4, URZ, UR4, URZ, 0x33, !UPT ;  /* 0x00000004ff047292 */ /* 0x000fcc000f8e33ff */
[----:B------:R-:W-:-:S04]  /*9c90*/  IMAD.U32 R2, RZ, RZ, UR4 ;  /* 0x00000004ff027e24 */ /* 0x000fc8000f8e00ff */
[----:B------:R-:W1:Y:S02]  /*9ca0*/  REDUX UR7, R2 ;  /* 0x00000000020773c4 */ /* 0x000e640000000000 */
[----:B------:R2:W-:Y:S01]  /*9cb0*/  UTCATOMSWS.AND URZ, UR4 ;  /* 0x0000000400ff79e3 */ /* 0x0005e20008000000 */
[----:B0-----:R-:W-:Y:S01]  /*9cc0*/  ISETP.EQ.U32.AND P0, PT, R0, UR5, PT ;  /* 0x0000000500007c0c */ /* 0x001fe2000bf02070 */
[----:B-1----:R-:W-:-:S12]  /*9cd0*/  IMAD.U32 R0, RZ, RZ, UR7 ;  /* 0x00000007ff007e24 */ /* 0x002fd8000f8e00ff */
[----:B------:R2:W-:Y:S01]  /*9ce0*/  @P0 ATOMS.AND RZ, [UR6], R0 ;  /* 0x00000000ffff098c */ /* 0x0005e2000a800006 */
[----:B------:R-:W-:Y:S05]  /*9cf0*/  BRA `(.L_x_13) ;  /* 0x0000000000147947 */ /* 0x000fea0003800000 */
.L_x_15:
[----:B------:R-:W-:-:S07]  /*9d00*/  MOV R2, 0x9d20 ;  /* 0x00009d2000027802 */ /* 0x000fce0000000f00 */
[----:B------:R-:W-:Y:S05]  /*9d10*/  CALL.REL.NOINC `($__internal_0_$__cuda_sm10x_tcgen05_guardrail_trap_col_being_dealloced_not_returned_by_alloc) ;  /* 0x00000000002c7944 */ /* 0x000fea0003c00000 */
[----:B------:R-:W-:Y:S05]  /*9d20*/  BRA `(.L_x_13) ;  /* 0x0000000000087947 */ /* 0x000fea0003800000 */
.L_x_14:
[----:B------:R-:W-:-:S07]  /*9d30*/  MOV R2, 0x9d50 ;  /* 0x00009d5000027802 */ /* 0x000fce0000000f00 */
[----:B------:R-:W-:Y:S05]  /*9d40*/  CALL.REL.NOINC `($__internal_2_$__cuda_sm10x_tcgen05_guardrail_trap_unallocated_columns_being_dealloced) ;  /* 0x0000000000387944 */ /* 0x000fea0003c00000 */
.L_x_13:
[----:B------:R-:W-:Y:S01]  /*9d50*/  NOP ;  /* 0x0000000000007918 */ /* 0x000fe20000000000 */
[----:B--2---:R-:W-:Y:S05]  /*9d60*/  EXIT ;  /* 0x000000000000794d */ /* 0x004fea0003800000 */
.L_x_8:
[----:B------:R-:W0:Y:S02]  /*9d70*/  SYNCS.PHASECHK.TRANS64.TRYWAIT P2, [UR11], R184 ;  /* 0x000000b8ff0075a7 */ /* 0x000e24000804110b */
[----:B0-----:R-:W-:Y:S05]  /*9d80*/  @!P2 BRA `(.L_x_8) ;  /* 0xfffffffc00f8a947 */ /* 0x001fea000383ffff */
[----:B------:R-:W-:Y:S05]  /*9d90*/  BRA `(.L_x_16) ;  /* 0xffffffc800647947 */ /* 0x000fea000383ffff */
.L_x_12:
[----:B------:R-:W2:Y:S02]  /*9da0*/  SYNCS.PHASECHK.TRANS64.TRYWAIT P0, [UR11], R4 ;  /* 0x00000004ff0075a7 */ /* 0x000ea4000800110b */
[----:B--2---:R-:W-:Y:S05]  /*9db0*/  @!P0 BRA `(.L_x_12) ;  /* 0xfffffffc00f88947 */ /* 0x004fea000383ffff */
[----:B------:R-:W-:Y:S05]  /*9dc0*/  BRA `(.L_x_11) ;  /* 0xffffffe0008c7947 */ /* 0x000fea000383ffff */
        .weak           $__internal_0_$__cuda_sm10x_tcgen05_guardrail_trap_col_being_dealloced_not_returned_by_alloc
        .type           $__internal_0_$__cuda_sm10x_tcgen05_guardrail_trap_col_being_dealloced_not_returned_by_alloc,@function
        .size           $__internal_0_$__cuda_sm10x_tcgen05_guardrail_trap_col_being_dealloced_not_returned_by_alloc,($__internal_1_$__cuda_sm10x_tcgen05_guardrail_trap_phase_invalid_during_alloc - $__internal_0_$__cuda_sm10x_tcgen05_guardrail_trap_col_being_dealloced_not_returned_by_alloc)
$__internal_0_$__cuda_sm10x_tcgen05_guardrail_trap_col_being_dealloced_not_returned_by_alloc:
[----:B------:R-:W-:Y:S05]  /*9dd0*/  BPT.TRAP 0x1 ;  /* 0x000000040000795c */ /* 0x000fea0000300000 */
[----:B------:R-:W-:-:S04]  /*9de0*/  IMAD.MOV.U32 R3, RZ, RZ, 0x0 ;  /* 0x00000000ff037424 */ /* 0x000fc800078e00ff */
[----:B------:R-:W-:Y:S05]  /*9df0*/  RET.REL.NODEC R2 `(matmul_kernel) ;  /* 0xffffff6002807950 */ /* 0x000fea0003c3ffff */
        .weak           $__internal_1_$__cuda_sm10x_tcgen05_guardrail_trap_phase_invalid_during_alloc
        .type           $__internal_1_$__cuda_sm10x_tcgen05_guardrail_trap_phase_invalid_during_alloc,@function
        .size           $__internal_1_$__cuda_sm10x_tcgen05_guardrail_trap_phase_invalid_during_alloc,($__internal_2_$__cuda_sm10x_tcgen05_guardrail_trap_unallocated_columns_being_dealloced - $__internal_1_$__cuda_sm10x_tcgen05_guardrail_trap_phase_invalid_during_alloc)
$__internal_1_$__cuda_sm10x_tcgen05_guardrail_trap_phase_invalid_during_alloc:
[----:B------:R-:W-:Y:S05]  /*9e00*/  BPT.TRAP 0x1 ;  /* 0x000000040000795c */ /* 0x000fea0000300000 */
[----:B------:R-:W-:-:S04]  /*9e10*/  IMAD.MOV.U32 R3, RZ, RZ, 0x0 ;  /* 0x00000000ff037424 */ /* 0x000fc800078e00ff */
[----:B------:R-:W-:Y:S05]  /*9e20*/  RET.REL.NODEC R2 `(matmul_kernel) ;  /* 0xffffff6002747950 */ /* 0x000fea0003c3ffff */
        .weak           $__internal_2_$__cuda_sm10x_tcgen05_guardrail_trap_unallocated_columns_being_dealloced
        .type           $__internal_2_$__cuda_sm10x_tcgen05_guardrail_trap_unallocated_columns_being_dealloced,@function
        .size           $__internal_2_$__cuda_sm10x_tcgen05_guardrail_trap_unallocated_columns_being_dealloced,(.L_x_20 - $__internal_2_$__cuda_sm10x_tcgen05_guardrail_trap_unallocated_columns_being_dealloced)
$__internal_2_$__cuda_sm10x_tcgen05_guardrail_trap_unallocated_columns_being_dealloced:
[----:B------:R-:W-:Y:S05]  /*9e30*/  BPT.TRAP 0x1 ;  /* 0x000000040000795c */ /* 0x000fea0000300000 */
[----:B------:R-:W-:-:S04]  /*9e40*/  IMAD.MOV.U32 R3, RZ, RZ, 0x0 ;  /* 0x00000000ff037424 */ /* 0x000fc800078e00ff */
[----:B------:R-:W-:Y:S05]  /*9e50*/  RET.REL.NODEC R2 `(matmul_kernel) ;  /* 0xffffff6002687950 */ /* 0x000fea0003c3ffff */
.L_x_17:
[----:B------:R-:W-:-:S00]  /*9e60*/  BRA `(.L_x_17) ;  /* 0xfffffffc00fc7947 */ /* 0x000fc0000383ffff */
[----:B------:R-:W-:-:S00]  /*9e70*/  NOP ;  /* 0x0000000000007918 */ /* 0x000fc00000000000 */
        /* <DEDUP_REMOVED lines=8> */
.L_x_20:


//--------------------- .nv.shared.matmul_kernel  --------------------------
	.section	.nv.shared.matmul_kernel,"aw",@nobits
	.sectionflags	@""
	.align	16
	.zero		1024


//--------------------- .nv.shared.reserved.0     --------------------------
	.section	.nv.shared.reserved.0,"aw",@nobits
	.align	8
	.weak		__nv_reservedSMEM_offset_0_alias
	.size		__nv_reservedSMEM_offset_0_alias, 0, 64
	.other		__nv_reservedSMEM_offset_0_alias,@"STO_CUDA_RESERVED_SHARED STV_DEFAULT"
__nv_reservedSMEM_offset_0_alias:
	.zero		0
.nv.shared.reserved.0:
	.zero		64
	.weak		__nv_reservedSMEM_allocation_phase
	.type		__nv_reservedSMEM_allocation_phase,@object
	.size		__nv_reservedSMEM_allocation_phase,(.L_0 - __nv_reservedSMEM_allocation_phase)
__nv_reservedSMEM_allocation_phase:
	.zero		1
.L_0:
	.zero		7
	.weak		__nv_reservedSMEM_devtool_atexit_pc
	.type		__nv_reservedSMEM_devtool_atexit_pc,@object
	.size		__nv_reservedSMEM_devtool_atexit_pc,(__nv_reservedSMEM_allocation_mask - __nv_reservedSMEM_devtool_atexit_pc)
__nv_reservedSMEM_devtool_atexit_pc:
	.zero		8
	.weak		__nv_reservedSMEM_allocation_mask
	.type		__nv_reservedSMEM_allocation_mask,@object
	.size		__nv_reservedSMEM_allocation_mask,(.L_2 - __nv_reservedSMEM_allocation_mask)
__nv_reservedSMEM_allocation_mask:
	.zero		4
.L_2:


//--------------------- .nv.constant0.matmul_kernel --------------------------
	.section	.nv.constant0.matmul_kernel,"a",@progbits
	.sectionflags	@""
	.align	4
.nv.constant0.matmul_kernel:
	.zero		976


//--------------------- SYMBOLS --------------------------

	.type		.nv.reservedSmem.offset0,@object
	.size		.nv.reservedSmem.offset0,0x4
	.type		.nv.reservedSmem.cap,@object
	.size		.nv.reservedSmem.cap,0x4
